	.target	sm_90a

	.elftype	@"ET_EXEC"


//--------------------- .note.nv.tkinfo           --------------------------
	.section	.note.nv.tkinfo,"",@"SHT_NOTE"
	.sectionflags	@"SHF_NOTE_NV_TKINFO"
	.tkinfo
        /*0018*/ 	.word	0x00000002
        /*0030*/ 	.string	""
        /*0030*/ 	.string	"ptxas"
        /*0030*/ 	.string	"Cuda compilation tools, release 13.0, V13.0.88"
        /*0030*/ 	.string	"Build cuda_13.0.r13.0/compiler.36424714_0"
        /*0030*/ 	.string	"-arch sm_90a -m 64 "



//--------------------- .note.nv.cuinfo           --------------------------
	.section	.note.nv.cuinfo,"",@"SHT_NOTE"
	.sectionflags	@"SHF_NOTE_NV_CUINFO"
        /*0018*/ 	.short	0x0002
        /*001a*/ 	.short	0x005a
        /*001c*/ 	.short	0x0082
	.zero		2


//--------------------- .nv.info                  --------------------------
	.section	.nv.info,"",@"SHT_CUDA_INFO"
	.align	4


	//----- nvinfo : EIATTR_REGCOUNT
	.align		4
        /*0000*/ 	.byte	0x04, 0x2f
        /*0002*/ 	.short	(.L_16 - .L_15)
	.align		4
.L_15:
        /*0004*/ 	.word	index@(_ZN7cutlass13device_kernelINS_4fmha6kernel28FmhaKernelTmaWarpSpecializedINS1_10collective30FmhaMainloopTmaWarpSpecializedINS_6half_tEffN4cute5tupleIJNS7_1CILi128EEENS9_ILi256EEENS9_ILi192EEEEEENS8_IJiNS9_ILi1EEENS8_IJiiEEEEEESG_SG_NS4_13DefaultFusionEJEEENS4_15FmhaFwdEpilogueIS6_fNS8_IJNS9_ILi64EEESC_SB_EEEEENS2_23IndividualTileSchedulerEJEEEEEvNT_6ParamsE)
        /*0008*/ 	.word	0x000000a8


	//----- nvinfo : EIATTR_FRAME_SIZE
	.align		4
.L_16:
        /*000c*/ 	.byte	0x04, 0x11
        /*000e*/ 	.short	(.L_18 - .L_17)
	.align		4
.L_17:
        /*0010*/ 	.word	index@($__internal_0_$__cuda_sm20_rcp_rn_f32_slowpath)
        /*0014*/ 	.word	0x00000198


	//----- nvinfo : EIATTR_FRAME_SIZE
	.align		4
.L_18:
        /*0018*/ 	.byte	0x04, 0x11
        /*001a*/ 	.short	(.L_20 - .L_19)
	.align		4
.L_19:
        /*001c*/ 	.word	index@(_ZN7cutlass13device_kernelINS_4fmha6kernel28FmhaKernelTmaWarpSpecializedINS1_10collective30FmhaMainloopTmaWarpSpecializedINS_6half_tEffN4cute5tupleIJNS7_1CILi128EEENS9_ILi256EEENS9_ILi192EEEEEENS8_IJiNS9_ILi1EEENS8_IJiiEEEEEESG_SG_NS4_13DefaultFusionEJEEENS4_15FmhaFwdEpilogueIS6_fNS8_IJNS9_ILi64EEESC_SB_EEEEENS2_23IndividualTileSchedulerEJEEEEEvNT_6ParamsE)
        /*0020*/ 	.word	0x00000198


	//----- nvinfo : EIATTR_MIN_STACK_SIZE
	.align		4
.L_20:
        /*0024*/ 	.byte	0x04, 0x12
        /*0026*/ 	.short	(.L_22 - .L_21)
	.align		4
.L_21:
        /*0028*/ 	.word	index@(_ZN7cutlass13device_kernelINS_4fmha6kernel28FmhaKernelTmaWarpSpecializedINS1_10collective30FmhaMainloopTmaWarpSpecializedINS_6half_tEffN4cute5tupleIJNS7_1CILi128EEENS9_ILi256EEENS9_ILi192EEEEEENS8_IJiNS9_ILi1EEENS8_IJiiEEEEEESG_SG_NS4_13DefaultFusionEJEEENS4_15FmhaFwdEpilogueIS6_fNS8_IJNS9_ILi64EEESC_SB_EEEEENS2_23IndividualTileSchedulerEJEEEEEvNT_6ParamsE)
        /*002c*/ 	.word	0x00000198
.L_22:


//--------------------- .nv.compat                --------------------------
	.section	.nv.compat,"",@"SHT_CUDA_COMPAT_INFO"
	.align	4
        /*0000*/ 	.byte	0x02, 0x09, 0x01, 0x00, 0x02, 0x02, 0x04, 0x00, 0x02, 0x05, 0x05, 0x00, 0x03, 0x07, 0x01, 0x01
        /*0010*/ 	.byte	0x02, 0x03, 0x01, 0x00, 0x02, 0x06, 0x01, 0x00, 0x04, 0x0b, 0x08, 0x00, 0x00, 0x00, 0x00, 0x00
        /*0020*/ 	.byte	0x00, 0x00, 0x00, 0x00


//--------------------- .nv.info._ZN7cutlass13device_kernelINS_4fmha6kernel28FmhaKernelTmaWarpSpecializedINS1_10collective30FmhaMainloopTmaWarpSpecializedINS_6half_tEffN4cute5tupleIJNS7_1CILi128EEENS9_ILi256EEENS9_ILi192EEEEEENS8_IJiNS9_ILi1EEENS8_IJiiEEEEEESG_SG_NS4_13DefaultFusionEJEEENS4_15FmhaFwdEpilogueIS6_fNS8_IJNS9_ILi64EEESC_SB_EEEEENS2_23IndividualTileSchedulerEJEEEEEvNT_6ParamsE --------------------------
	.section	.nv.info._ZN7cutlass13device_kernelINS_4fmha6kernel28FmhaKernelTmaWarpSpecializedINS1_10collective30FmhaMainloopTmaWarpSpecializedINS_6half_tEffN4cute5tupleIJNS7_1CILi128EEENS9_ILi256EEENS9_ILi192EEEEEENS8_IJiNS9_ILi1EEENS8_IJiiEEEEEESG_SG_NS4_13DefaultFusionEJEEENS4_15FmhaFwdEpilogueIS6_fNS8_IJNS9_ILi64EEESC_SB_EEEEENS2_23IndividualTileSchedulerEJEEEEEvNT_6ParamsE,"",@"SHT_CUDA_INFO"
	.sectionflags	@""
	.align	4


	//----- nvinfo : EIATTR_CUDA_API_VERSION
	.align		4
        /*0000*/ 	.byte	0x04, 0x37
        /*0002*/ 	.short	(.L_24 - .L_23)
.L_23:
        /*0004*/ 	.word	0x00000082


	//----- nvinfo : EIATTR_KPARAM_INFO
	.align		4
.L_24:
        /*0008*/ 	.byte	0x04, 0x17
        /*000a*/ 	.short	(.L_26 - .L_25)
.L_25:
        /*000c*/ 	.word	0x00000000
        /*0010*/ 	.short	0x0000
        /*0012*/ 	.short	0x0070
        /*0014*/ 	.byte	0x00, 0xf0, 0x01, 0x20


	//----- nvinfo : EIATTR_SPARSE_MMA_MASK
	.align		4
.L_26:
        /*0018*/ 	.byte	0x03, 0x50
        /*001a*/ 	.short	0x0000


	//----- nvinfo : EIATTR_MAXREG_COUNT
	.align		4
        /*001c*/ 	.byte	0x03, 0x1b
        /*001e*/ 	.short	0x00a8


	//----- nvinfo : EIATTR_NUM_BARRIERS
	.align		4
        /*0020*/ 	.byte	0x02, 0x4c
        /*0022*/ 	.byte	0x02
	.zero		1


	//----- nvinfo : EIATTR_EXTERNS
	.align		4
        /*0024*/ 	.byte	0x04, 0x0f
        /*0026*/ 	.short	(.L_28 - .L_27)


	//   ....[0]....
	.align		4
.L_27:
        /*0028*/ 	.word	index@(__assertfail)


	//----- nvinfo : EIATTR_ANNOTATIONS
	.align		4
.L_28:
        /*002c*/ 	.byte	0x04, 0x55
        /*002e*/ 	.short	(.L_30 - .L_29)


	//   ....[0]....
.L_29:
        /*0030*/ 	.word	0x00000001
        /*0034*/ 	.byte	0x50, 0x5a, 0x00, 0x00, 0x01, 0x00, 0x00, 0x00, 0x80, 0x5a, 0x00, 0x00, 0x01, 0x00, 0x00, 0x00
        /* <DEDUP_REMOVED lines=219> */
        /*0df4*/ 	.byte	0x20, 0xd6, 0x00, 0x00, 0x01, 0x00, 0x00, 0x00, 0x30, 0xd6, 0x00, 0x00


	//----- nvinfo : EIATTR_MERCURY_ISA_VERSION
	.align		4
.L_30:
        /*0e00*/ 	.byte	0x03, 0x5f
        /*0e02*/ 	.short	0x0101


	//----- nvinfo : EIATTR_INT_WARP_WIDE_INSTR_OFFSETS
	.align		4
        /*0e04*/ 	.byte	0x04, 0x31
        /*0e06*/ 	.short	(.L_32 - .L_31)


	//   ....[0]....
.L_31:
        /*0e08*/ 	.word	0x00000700


	//   ....[1]....
        /*0e0c*/ 	.word	0x00000710


	//   ....[2]....
        /*0e10*/ 	.word	0x00000720


	//   ....[3]....
        /*0e14*/ 	.word	0x00000730


	//   ....[4]....
        /*0e18*/ 	.word	0x000007a0


	//----- nvinfo : EIATTR_COOP_GROUP_MASK_REGIDS
	.align		4
.L_32:
        /*0e1c*/ 	.byte	0x04, 0x29
        /*0e1e*/ 	.short	(.L_34 - .L_33)


	//   ....[0]....
.L_33:
        /*0e20*/ 	.word	0xffffffff


	//   ....[1]....
        /*0e24*/ 	.word	0xffffffff


	//   ....[2]....
        /*0e28*/ 	.word	0xffffffff


	//   ....[3]....
        /*0e2c*/ 	.word	0xffffffff


	//   ....[4]....
        /*0e30*/ 	.word	0xffffffff


	//   ....[5]....
        /*0e34*/ 	.word	0xffffffff


	//   ....[6]....
        /*0e38*/ 	.word	0xffffffff


	//   ....[7]....
        /*0e3c*/ 	.word	0xffffffff


	//   ....[8]....
        /*0e40*/ 	.word	0xffffffff


	//   ....[9]....
        /*0e44*/ 	.word	0xffffffff


	//   ....[10]....
        /*0e48*/ 	.word	0xffffffff


	//   ....[11]....
        /*0e4c*/ 	.word	0xffffffff


	//   ....[12]....
        /*0e50*/ 	.word	0xffffffff


	//   ....[13]....
        /*0e54*/ 	.word	0xffffffff


	//   ....[14]....
        /*0e58*/ 	.word	0xffffffff


	//   ....[15]....
        /*0e5c*/ 	.word	0xffffffff


	//   ....[16]....
        /*0e60*/ 	.word	0xffffffff


	//   ....[17]....
        /*0e64*/ 	.word	0xffffffff


	//----- nvinfo : EIATTR_COOP_GROUP_INSTR_OFFSETS
	.align		4
.L_34:
        /*0e68*/ 	.byte	0x04, 0x28
        /*0e6a*/ 	.short	(.L_36 - .L_35)


	//   ....[0]....
.L_35:
        /*0e6c*/ 	.word	0x00000060


	//   ....[1]....
        /*0e70*/ 	.word	0x00000090


	//   ....[2]....
        /*0e74*/ 	.word	0x000001c0


	//   ....[3]....
        /*0e78*/ 	.word	0x00000380


	//   ....[4]....
        /*0e7c*/ 	.word	0x00000540


	//   ....[5]....
        /*0e80*/ 	.word	0x000006a0


	//   ....[6]....
        /*0e84*/ 	.word	0x00001ce0


	//   ....[7]....
        /*0e88*/ 	.word	0x00001d70


	//   ....[8]....
        /*0e8c*/ 	.word	0x00001dc0


	//   ....[9]....
        /*0e90*/ 	.word	0x00001e90


	//   ....[10]....
        /*0e94*/ 	.word	0x000070a0


	//   ....[11]....
        /*0e98*/ 	.word	0x000070c0


	//   ....[12]....
        /*0e9c*/ 	.word	0x00008f90


	//   ....[13]....
        /*0ea0*/ 	.word	0x00008fe0


	//   ....[14]....
        /*0ea4*/ 	.word	0x0000c6a0


	//   ....[15]....
        /*0ea8*/ 	.word	0x0000c6d0


	//   ....[16]....
        /*0eac*/ 	.word	0x0000c730


	//   ....[17]....
        /*0eb0*/ 	.word	0x0000c740


	//----- nvinfo : EIATTR_REG_RECONFIG
	.align		4
.L_36:
        /*0eb4*/ 	.byte	0x01, 0x54
	.zero		2


	//----- nvinfo : EIATTR_SYSCALL_OFFSETS
	.align		4
        /*0eb8*/ 	.byte	0x04, 0x46
        /*0eba*/ 	.short	(.L_38 - .L_37)


	//   ....[0]....
.L_37:
        /*0ebc*/ 	.word	0x0000db20


	//   ....[1]....
        /*0ec0*/ 	.word	0x0000dc80


	//----- nvinfo : EIATTR_MBARRIER_INSTR_OFFSETS
	.align		4
.L_38:
        /*0ec4*/ 	.byte	0x04, 0x39
        /*0ec6*/ 	.short	(.L_40 - .L_39)


	//   ....[0]....
.L_39:
        /*0ec8*/ 	.word	0x00000330
        /*0ecc*/ 	.word	0x000000ff
        /*0ed0*/ 	.word	0x00084050
        /*0ed4*/ 	.short	0x0100
        /*0ed6*/ 	.byte	0x0b
	.zero		1


	//   ....[1]....
        /*0ed8*/ 	.word	0x00000340
        /*0edc*/ 	.word	0x000000ff
        /*0ee0*/ 	.word	0x00084060
        /*0ee4*/ 	.short	0x0100
        /*0ee6*/ 	.byte	0x0b
	.zero		1


	//   ....[2]....
        /*0ee8*/ 	.word	0x00000350
        /*0eec*/ 	.word	0x000000ff
        /*0ef0*/ 	.word	0x00084058
        /*0ef4*/ 	.short	0x0100
        /*0ef6*/ 	.byte	0x0b
	.zero		1


	//   ....[3]....
        /*0ef8*/ 	.word	0x00000360
        /*0efc*/ 	.word	0x000000ff
        /*0f00*/ 	.word	0x00084068
        /*0f04*/ 	.short	0x0100
        /*0f06*/ 	.byte	0x0b
	.zero		1


	//   ....[4]....
        /*0f08*/ 	.word	0x00000490
        /*0f0c*/ 	.word	0x000000ff
        /*0f10*/ 	.word	0x00084000
        /*0f14*/ 	.short	0x0100
        /*0f16*/ 	.byte	0x0b
	.zero		1


	//   ....[5]....
        /*0f18*/ 	.word	0x000004a0
        /*0f1c*/ 	.word	0x000000ff
        /*0f20*/ 	.word	0x00084028
        /*0f24*/ 	.short	0x0100
        /*0f26*/ 	.byte	0x0b
	.zero		1


	//   ....[6]....
        /*0f28*/ 	.word	0x000004b0
        /*0f2c*/ 	.word	0x000000ff
        /*0f30*/ 	.word	0x00084008
        /*0f34*/ 	.short	0x0100
        /*0f36*/ 	.byte	0x0b
	.zero		1


	//   ....[7]....
        /*0f38*/ 	.word	0x000004c0
        /*0f3c*/ 	.word	0x000000ff
        /*0f40*/ 	.word	0x00084030
        /*0f44*/ 	.short	0x0100
        /*0f46*/ 	.byte	0x0b
	.zero		1


	//   ....[8]....
        /*0f48*/ 	.word	0x000004d0
        /*0f4c*/ 	.word	0x000000ff
        /*0f50*/ 	.word	0x00084010
        /*0f54*/ 	.short	0x0100
        /*0f56*/ 	.byte	0x0b
	.zero		1


	//   ....[9]....
        /*0f58*/ 	.word	0x000004e0
        /*0f5c*/ 	.word	0x000000ff
        /*0f60*/ 	.word	0x00084038
        /*0f64*/ 	.short	0x0100
        /*0f66*/ 	.byte	0x0b
	.zero		1


	//   ....[10]....
        /*0f68*/ 	.word	0x000004f0
        /*0f6c*/ 	.word	0x000000ff
        /*0f70*/ 	.word	0x00084018
        /*0f74*/ 	.short	0x0100
        /*0f76*/ 	.byte	0x0b
	.zero		1


	//   ....[11]....
        /*0f78*/ 	.word	0x00000500
        /*0f7c*/ 	.word	0x000000ff
        /*0f80*/ 	.word	0x00084040
        /*0f84*/ 	.short	0x0100
        /*0f86*/ 	.byte	0x0b
	.zero		1


	//   ....[12]....
        /*0f88*/ 	.word	0x00000510
        /*0f8c*/ 	.word	0x000000ff
        /*0f90*/ 	.word	0x00084020
        /*0f94*/ 	.short	0x0100
        /*0f96*/ 	.byte	0x0b
	.zero		1


	//   ....[13]....
        /*0f98*/ 	.word	0x00000520
        /*0f9c*/ 	.word	0x000000ff
        /*0fa0*/ 	.word	0x00084048
        /*0fa4*/ 	.short	0x0100
        /*0fa6*/ 	.byte	0x0b
	.zero		1


	//   ....[14]....
        /*0fa8*/ 	.word	0x00000650
        /*0fac*/ 	.word	0x000000ff
        /*0fb0*/ 	.word	0x00084070
        /*0fb4*/ 	.short	0x0100
        /*0fb6*/ 	.byte	0x0b
	.zero		1


	//   ....[15]....
        /*0fb8*/ 	.word	0x00000660
        /*0fbc*/ 	.word	0x000000ff
        /*0fc0*/ 	.word	0x00084080
        /*0fc4*/ 	.short	0x0100
        /*0fc6*/ 	.byte	0x0b
	.zero		1


	//   ....[16]....
        /*0fc8*/ 	.word	0x00000670
        /*0fcc*/ 	.word	0x000000ff
        /*0fd0*/ 	.word	0x00084078
        /*0fd4*/ 	.short	0x0100
        /*0fd6*/ 	.byte	0x0b
	.zero		1


	//   ....[17]....
        /*0fd8*/ 	.word	0x00000680
        /*0fdc*/ 	.word	0x000000ff
        /*0fe0*/ 	.word	0x00084088
        /*0fe4*/ 	.short	0x0100
        /*0fe6*/ 	.byte	0x0b
	.zero		1


	//   ....[18]....
        /*0fe8*/ 	.word	0x000007c0
        /*0fec*/ 	.word	0x000000ff
        /*0ff0*/ 	.word	0x00084090
        /*0ff4*/ 	.short	0x0100
        /*0ff6*/ 	.byte	0x08
	.zero		1


	//   ....[19]....
        /*0ff8*/ 	.word	0x000007d0
        /*0ffc*/ 	.word	0x000000ff
        /*1000*/ 	.word	0x00084098
        /*1004*/ 	.short	0x0100
        /*1006*/ 	.byte	0x08
	.zero		1


	//   ....[20]....
        /*1008*/ 	.word	0x000007e0
        /*100c*/ 	.word	0x000000ff
        /*1010*/ 	.word	0x000840a0
        /*1014*/ 	.short	0x0100
        /*1016*/ 	.byte	0x08
	.zero		1


	//   ....[21]....
        /*1018*/ 	.word	0x000007f0
        /*101c*/ 	.word	0x000000ff
        /*1020*/ 	.word	0x000840a8
        /*1024*/ 	.short	0x0100
        /*1026*/ 	.byte	0x08
	.zero		1


	//   ....[22]....
        /*1028*/ 	.word	0x000008f0
        /*102c*/ 	.word	0x000000ff
        /*1030*/ 	.word	0x000840c0
        /*1034*/ 	.short	0x0100
        /*1036*/ 	.byte	0x0b
	.zero		1


	//   ....[23]....
        /*1038*/ 	.word	0x00000900
        /*103c*/ 	.word	0x000000ff
        /*1040*/ 	.word	0x000840e0
        /*1044*/ 	.short	0x0100
        /*1046*/ 	.byte	0x0b
	.zero		1


	//   ....[24]....
        /*1048*/ 	.word	0x00000910
        /*104c*/ 	.word	0x000000ff
        /*1050*/ 	.word	0x000840c8
        /*1054*/ 	.short	0x0100
        /*1056*/ 	.byte	0x0b
	.zero		1


	//   ....[25]....
        /*1058*/ 	.word	0x00000920
        /*105c*/ 	.word	0x000000ff
        /*1060*/ 	.word	0x000840e8
        /*1064*/ 	.short	0x0100
        /*1066*/ 	.byte	0x0b
	.zero		1


	//   ....[26]....
        /*1068*/ 	.word	0x00000930
        /*106c*/ 	.word	0x000000ff
        /*1070*/ 	.word	0x000840d0
        /*1074*/ 	.short	0x0100
        /*1076*/ 	.byte	0x0b
	.zero		1


	//   ....[27]....
        /*1078*/ 	.word	0x00000940
        /*107c*/ 	.word	0x000000ff
        /*1080*/ 	.word	0x000840f0
        /*1084*/ 	.short	0x0100
        /*1086*/ 	.byte	0x0b
	.zero		1


	//   ....[28]....
        /*1088*/ 	.word	0x00000950
        /*108c*/ 	.word	0x000000ff
        /*1090*/ 	.word	0x000840d8
        /*1094*/ 	.short	0x0100
        /*1096*/ 	.byte	0x0b
	.zero		1


	//   ....[29]....
        /*1098*/ 	.word	0x00000960
        /*109c*/ 	.word	0x000000ff
        /*10a0*/ 	.word	0x000840f8
        /*10a4*/ 	.short	0x0100
        /*10a6*/ 	.byte	0x0b
	.zero		1


	//   ....[30]....
        /*10a8*/ 	.word	0x00000d60
        /*10ac*/ 	.word	0x000000ff
        /*10b0*/ 	.word	0x00084050
        /*10b4*/ 	.short	0x010a
        /*10b6*/ 	.byte	0x08
	.zero		1


	//   ....[31]....
        /*10b8*/ 	.word	0x00000dd0
        /*10bc*/ 	.word	0x000000ff
        /*10c0*/ 	.word	0x00084000
        /*10c4*/ 	.short	0x010a
        /*10c6*/ 	.byte	0x24
	.zero		1


	//   ....[32]....
        /*10c8*/ 	.word	0x00000e40
        /*10cc*/ 	.word	0x000000ff
        /*10d0*/ 	.word	0x00000000
        /*10d4*/ 	.short	0x010a
        /*10d6*/ 	.byte	0x0a
	.zero		1


	//   ....[33]....
        /*10d8*/ 	.word	0x00005620
        /*10dc*/ 	.word	0x0000001a
        /*10e0*/ 	.word	0x00000000
        /*10e4*/ 	.short	0x0101
        /*10e6*/ 	.byte	0x22
	.zero		1


	//   ....[34]....
        /*10e8*/ 	.word	0x00005a10
        /*10ec*/ 	.word	0x000000ff
        /*10f0*/ 	.word	0x00084008
        /*10f4*/ 	.short	0x010a
        /*10f6*/ 	.byte	0x24
	.zero		1


	//   ....[35]....
        /*10f8*/ 	.word	0x000062f0
        /*10fc*/ 	.word	0x000000ff
        /*1100*/ 	.word	0x00000000
        /*1104*/ 	.short	0x0101
        /*1106*/ 	.byte	0x0a
	.zero		1


	//   ....[36]....
        /*1108*/ 	.word	0x00006440
        /*110c*/ 	.word	0x000000ff
        /*1110*/ 	.word	0x00084000
        /*1114*/ 	.short	0x010a
        /*1116*/ 	.byte	0x0a
	.zero		1


	//   ....[37]....
        /*1118*/ 	.word	0x0000b510
        /*111c*/ 	.word	0x000000ff
        /*1120*/ 	.word	0x00084000
        /*1124*/ 	.short	0x010a
        /*1126*/ 	.byte	0x0b
	.zero		1


	//   ....[38]....
        /*1128*/ 	.word	0x0000b910
        /*112c*/ 	.word	0x000000ff
        /*1130*/ 	.word	0x00084000
        /*1134*/ 	.short	0x010a
        /*1136*/ 	.byte	0x0b
	.zero		1


	//   ....[39]....
        /*1138*/ 	.word	0x0000c4f0
        /*113c*/ 	.word	0x000000ff
        /*1140*/ 	.word	0x00000000
        /*1144*/ 	.short	0x0101
        /*1146*/ 	.byte	0x0b
	.zero		1


	//   ....[40]....
        /*1148*/ 	.word	0x0000c5a0
        /*114c*/ 	.word	0x000000ff
        /*1150*/ 	.word	0x00000000
        /*1154*/ 	.short	0x0101
        /*1156*/ 	.byte	0x04
	.zero		1


	//   ....[41]....
        /*1158*/ 	.word	0x0000d150
        /*115c*/ 	.word	0x000000ff
        /*1160*/ 	.word	0x00084098
        /*1164*/ 	.short	0x010a
        /*1166*/ 	.byte	0x04
	.zero		1


	//   ....[42]....
        /*1168*/ 	.word	0x0000f080
        /*116c*/ 	.word	0x00000000
        /*1170*/ 	.word	0x00084090
        /*1174*/ 	.short	0x0101
        /*1176*/ 	.byte	0x24
	.zero		1


	//   ....[43]....
        /*1178*/ 	.word	0x0000f1d0
        /*117c*/ 	.word	0x00000003
        /*1180*/ 	.word	0x00084060
        /*1184*/ 	.short	0x010a
        /*1186*/ 	.byte	0x3f
	.zero		1


	//   ....[44]....
        /*1188*/ 	.word	0x0000f4f0
        /*118c*/ 	.word	0x00000005
        /*1190*/ 	.word	0x00084028
        /*1194*/ 	.short	0x010a
        /*1196*/ 	.byte	0x3f
	.zero		1


	//   ....[45]....
        /*1198*/ 	.word	0x0000f810
        /*119c*/ 	.word	0x00000004
        /*11a0*/ 	.word	0x00084060
        /*11a4*/ 	.short	0x010a
        /*11a6*/ 	.byte	0x3f
	.zero		1


	//   ....[46]....
        /*11a8*/ 	.word	0x0000fb60
        /*11ac*/ 	.word	0x00000003
        /*11b0*/ 	.word	0x00084028
        /*11b4*/ 	.short	0x010a
        /*11b6*/ 	.byte	0x3f
	.zero		1


	//   ....[47]....
        /*11b8*/ 	.word	0x0000ff70
        /*11bc*/ 	.word	0x00000006
        /*11c0*/ 	.word	0x00084028
        /*11c4*/ 	.short	0x010a
        /*11c6*/ 	.byte	0x3f
	.zero		1


	//   ....[48]....
        /*11c8*/ 	.word	0x000102c0
        /*11cc*/ 	.word	0x00000006
        /*11d0*/ 	.word	0x00084028
        /*11d4*/ 	.short	0x010a
        /*11d6*/ 	.byte	0x3f
	.zero		1


	//   ....[49]....
        /*11d8*/ 	.word	0x00010600
        /*11dc*/ 	.word	0x00000003
        /*11e0*/ 	.word	0x00084050
        /*11e4*/ 	.short	0x010a
        /*11e6*/ 	.byte	0x3f
	.zero		1


	//   ....[50]....
        /*11e8*/ 	.word	0x00010660
        /*11ec*/ 	.word	0x00000003
        /*11f0*/ 	.word	0x00084000
        /*11f4*/ 	.short	0x010a
        /*11f6*/ 	.byte	0x3f
	.zero		1


	//   ....[51]....
        /*11f8*/ 	.word	0x000106c0
        /*11fc*/ 	.word	0x00000003
        /*1200*/ 	.word	0x00000000
        /*1204*/ 	.short	0x010a
        /*1206*/ 	.byte	0x3f
	.zero		1


	//   ....[52]....
        /*1208*/ 	.word	0x00010720
        /*120c*/ 	.word	0x00000003
        /*1210*/ 	.word	0x00084008
        /*1214*/ 	.short	0x010a
        /*1216*/ 	.byte	0x3f
	.zero		1


	//   ....[53]....
        /*1218*/ 	.word	0x00010780
        /*121c*/ 	.word	0x00000005
        /*1220*/ 	.word	0x00084000
        /*1224*/ 	.short	0x010a
        /*1226*/ 	.byte	0x3f
	.zero		1


	//   ....[54]....
        /*1228*/ 	.word	0x000107e0
        /*122c*/ 	.word	0x00000003
        /*1230*/ 	.word	0x00084000
        /*1234*/ 	.short	0x010a
        /*1236*/ 	.byte	0x3f
	.zero		1


	//   ....[55]....
        /*1238*/ 	.word	0x00010840
        /*123c*/ 	.word	0x00000003
        /*1240*/ 	.word	0x00084098
        /*1244*/ 	.short	0x010a
        /*1246*/ 	.byte	0x3f
	.zero		1


	//   ....[56]....
        /*1248*/ 	.word	0x00010890
        /*124c*/ 	.word	0x00000003
        /*1250*/ 	.word	0x00084060
        /*1254*/ 	.short	0x010a
        /*1256*/ 	.byte	0x3f
	.zero		1


	//   ....[57]....
        /*1258*/ 	.word	0x000108e0
        /*125c*/ 	.word	0x00000005
        /*1260*/ 	.word	0x00084028
        /*1264*/ 	.short	0x010a
        /*1266*/ 	.byte	0x3f
	.zero		1


	//   ....[58]....
        /*1268*/ 	.word	0x00010930
        /*126c*/ 	.word	0x00000004
        /*1270*/ 	.word	0x00084060
        /*1274*/ 	.short	0x010a
        /*1276*/ 	.byte	0x3f
	.zero		1


	//   ....[59]....
        /*1278*/ 	.word	0x00010980
        /*127c*/ 	.word	0x00000003
        /*1280*/ 	.word	0x00084028
        /*1284*/ 	.short	0x010a
        /*1286*/ 	.byte	0x3f
	.zero		1


	//   ....[60]....
        /*1288*/ 	.word	0x000109d0
        /*128c*/ 	.word	0x00000006
        /*1290*/ 	.word	0x00084028
        /*1294*/ 	.short	0x010a
        /*1296*/ 	.byte	0x3f
	.zero		1


	//   ....[61]....
        /*1298*/ 	.word	0x00010a20
        /*129c*/ 	.word	0x00000006
        /*12a0*/ 	.word	0x00084028
        /*12a4*/ 	.short	0x010a
        /*12a6*/ 	.byte	0x3f
	.zero		1


	//----- nvinfo : EIATTR_NUM_MBARRIERS
	.align		4
.L_40:
        /*12a8*/ 	.byte	0x03, 0x38
        /*12aa*/ 	.short	0x001e


	//----- nvinfo : EIATTR_EXIT_INSTR_OFFSETS
	.align		4
        /*12ac*/ 	.byte	0x04, 0x1c
        /*12ae*/ 	.short	(.L_42 - .L_41)


	//   ....[0]....
.L_41:
        /*12b0*/ 	.word	0x00000a00


	//   ....[1]....
        /*12b4*/ 	.word	0x0000f090


	//   ....[2]....
        /*12b8*/ 	.word	0x0000f0d0


	//   ....[3]....
        /*12bc*/ 	.word	0x0000fe40


	//   ....[4]....
        /*12c0*/ 	.word	0x000105e0


	//----- nvinfo : EIATTR_MAX_THREADS
	.align		4
.L_42:
        /*12c4*/ 	.byte	0x04, 0x05
        /*12c6*/ 	.short	(.L_44 - .L_43)
.L_43:
        /*12c8*/ 	.word	0x00000180
        /*12cc*/ 	.word	0x00000001
        /*12d0*/ 	.word	0x00000001


	//----- nvinfo : EIATTR_CRS_STACK_SIZE
	.align		4
.L_44:
        /*12d4*/ 	.byte	0x04, 0x1e
        /*12d6*/ 	.short	(.L_46 - .L_45)
.L_45:
        /*12d8*/ 	.word	0x00000000


	//----- nvinfo : EIATTR_CBANK_PARAM_SIZE
	.align		4
.L_46:
        /*12dc*/ 	.byte	0x03, 0x19
        /*12de*/ 	.short	0x0870


	//----- nvinfo : EIATTR_PARAM_CBANK
	.align		4
        /*12e0*/ 	.byte	0x04, 0x0a
        /*12e2*/ 	.short	(.L_48 - .L_47)
	.align		4
.L_47:
        /*12e4*/ 	.word	index@(.nv.constant0._ZN7cutlass13device_kernelINS_4fmha6kernel28FmhaKernelTmaWarpSpecializedINS1_10collective30FmhaMainloopTmaWarpSpecializedINS_6half_tEffN4cute5tupleIJNS7_1CILi128EEENS9_ILi256EEENS9_ILi192EEEEEENS8_IJiNS9_ILi1EEENS8_IJiiEEEEEESG_SG_NS4_13DefaultFusionEJEEENS4_15FmhaFwdEpilogueIS6_fNS8_IJNS9_ILi64EEESC_SB_EEEEENS2_23IndividualTileSchedulerEJEEEEEvNT_6ParamsE)
        /*12e8*/ 	.short	0x0210
        /*12ea*/ 	.short	0x0870


	//----- nvinfo : EIATTR_SW_WAR
	.align		4
.L_48:
        /*12ec*/ 	.byte	0x04, 0x36
        /*12ee*/ 	.short	(.L_50 - .L_49)
.L_49:
        /*12f0*/ 	.word	0x00000008
.L_50:


//--------------------- .nv.callgraph             --------------------------
	.section	.nv.callgraph,"",@"SHT_CUDA_CALLGRAPH"
	.align	4
	.sectionentsize	8
	.align		4
        /*0000*/ 	.word	0x00000000
	.align		4
        /*0004*/ 	.word	0xffffffff
	.align		4
        /*0008*/ 	.word	index@(_ZN7cutlass13device_kernelINS_4fmha6kernel28FmhaKernelTmaWarpSpecializedINS1_10collective30FmhaMainloopTmaWarpSpecializedINS_6half_tEffN4cute5tupleIJNS7_1CILi128EEENS9_ILi256EEENS9_ILi192EEEEEENS8_IJiNS9_ILi1EEENS8_IJiiEEEEEESG_SG_NS4_13DefaultFusionEJEEENS4_15FmhaFwdEpilogueIS6_fNS8_IJNS9_ILi64EEESC_SB_EEEEENS2_23IndividualTileSchedulerEJEEEEEvNT_6ParamsE)
	.align		4
        /*000c*/ 	.word	index@(__assertfail)
	.align		4
        /*0010*/ 	.word	0x00000000
	.align		4
        /*0014*/ 	.word	0xfffffffe
	.align		4
        /*0018*/ 	.word	0x00000000
	.align		4
        /*001c*/ 	.word	0xfffffffd
	.align		4
        /*0020*/ 	.word	0x00000000
	.align		4
        /*0024*/ 	.word	0xfffffffc


//--------------------- .nv.constant4             --------------------------
	.section	.nv.constant4,"a",@progbits
	.align	8
	.align		8
.nv.constant4:
        /*0000*/ 	.dword	__assertfail
	.align		8
        /*0008*/ 	.dword	__unnamed_1
	.align		8
        /*0010*/ 	.dword	__unnamed_2
	.align		8
        /*0018*/ 	.dword	_ZN39_INTERNAL_bb05312d_4_k_cu_226dfc17_27154cuda3std3__45__cpo5beginE
	.align		8
        /*0020*/ 	.dword	_ZN39_INTERNAL_bb05312d_4_k_cu_226dfc17_27154cuda3std3__45__cpo3endE
	.align		8
        /*0028*/ 	.dword	_ZN39_INTERNAL_bb05312d_4_k_cu_226dfc17_27154cuda3std3__45__cpo6cbeginE
	.align		8
        /*0030*/ 	.dword	_ZN39_INTERNAL_bb05312d_4_k_cu_226dfc17_27154cuda3std3__45__cpo4cendE
	.align		8
        /*0038*/ 	.dword	_ZN39_INTERNAL_bb05312d_4_k_cu_226dfc17_27154cuda3std3__441_GLOBAL__N__bb05312d_4_k_cu_226dfc17_27156ignoreE
	.align		8
        /*0040*/ 	.dword	_ZN39_INTERNAL_bb05312d_4_k_cu_226dfc17_27154cuda3std3__419piecewise_constructE
	.align		8
        /*0048*/ 	.dword	_ZN39_INTERNAL_bb05312d_4_k_cu_226dfc17_27154cuda3std3__48in_placeE
	.align		8
        /*0050*/ 	.dword	_ZN39_INTERNAL_bb05312d_4_k_cu_226dfc17_27154cuda3std6ranges3__45__cpo4swapE
	.align		8
        /*0058*/ 	.dword	_ZN39_INTERNAL_bb05312d_4_k_cu_226dfc17_27154cuda3std6ranges3__45__cpo9iter_moveE
	.align		8
        /*0060*/ 	.dword	_ZN39_INTERNAL_bb05312d_4_k_cu_226dfc17_27154cute7productE
	.align		8
        /*0068*/ 	.dword	_ZN39_INTERNAL_bb05312d_4_k_cu_226dfc17_27154cute1_E
	.align		8
        /*0070*/ 	.dword	$str$24
	.align		8
        /*0078*/ 	.dword	$str$25


//--------------------- .text._ZN7cutlass13device_kernelINS_4fmha6kernel28FmhaKernelTmaWarpSpecializedINS1_10collective30FmhaMainloopTmaWarpSpecializedINS_6half_tEffN4cute5tupleIJNS7_1CILi128EEENS9_ILi256EEENS9_ILi192EEEEEENS8_IJiNS9_ILi1EEENS8_IJiiEEEEEESG_SG_NS4_13DefaultFusionEJEEENS4_15FmhaFwdEpilogueIS6_fNS8_IJNS9_ILi64EEESC_SB_EEEEENS2_23IndividualTileSchedulerEJEEEEEvNT_6ParamsE --------------------------
	.section	.text._ZN7cutlass13device_kernelINS_4fmha6kernel28FmhaKernelTmaWarpSpecializedINS1_10collective30FmhaMainloopTmaWarpSpecializedINS_6half_tEffN4cute5tupleIJNS7_1CILi128EEENS9_ILi256EEENS9_ILi192EEEEEENS8_IJiNS9_ILi1EEENS8_IJiiEEEEEESG_SG_NS4_13DefaultFusionEJEEENS4_15FmhaFwdEpilogueIS6_fNS8_IJNS9_ILi64EEESC_SB_EEEEENS2_23IndividualTileSchedulerEJEEEEEvNT_6ParamsE,"ax",@progbits
	.align	128
.text._ZN7cutlass13device_kernelINS_4fmha6kernel28FmhaKernelTmaWarpSpecializedINS1_10collective30FmhaMainloopTmaWarpSpecializedINS_6half_tEffN4cute5tupleIJNS7_1CILi128EEENS9_ILi256EEENS9_ILi192EEEEEENS8_IJiNS9_ILi1EEENS8_IJiiEEEEEESG_SG_NS4_13DefaultFusionEJEEENS4_15FmhaFwdEpilogueIS6_fNS8_IJNS9_ILi64EEESC_SB_EEEEENS2_23IndividualTileSchedulerEJEEEEEvNT_6ParamsE:
        .type           _ZN7cutlass13device_kernelINS_4fmha6kernel28FmhaKernelTmaWarpSpecializedINS1_10collective30FmhaMainloopTmaWarpSpecializedINS_6half_tEffN4cute5tupleIJNS7_1CILi128EEENS9_ILi256EEENS9_ILi192EEEEEENS8_IJiNS9_ILi1EEENS8_IJiiEEEEEESG_SG_NS4_13DefaultFusionEJEEENS4_15FmhaFwdEpilogueIS6_fNS8_IJNS9_ILi64EEESC_SB_EEEEENS2_23IndividualTileSchedulerEJEEEEEvNT_6ParamsE,@function
        .size           _ZN7cutlass13device_kernelINS_4fmha6kernel28FmhaKernelTmaWarpSpecializedINS1_10collective30FmhaMainloopTmaWarpSpecializedINS_6half_tEffN4cute5tupleIJNS7_1CILi128EEENS9_ILi256EEENS9_ILi192EEEEEENS8_IJiNS9_ILi1EEENS8_IJiiEEEEEESG_SG_NS4_13DefaultFusionEJEEENS4_15FmhaFwdEpilogueIS6_fNS8_IJNS9_ILi64EEESC_SB_EEEEENS2_23IndividualTileSchedulerEJEEEEEvNT_6ParamsE,(.L_x_114 - _ZN7cutlass13device_kernelINS_4fmha6kernel28FmhaKernelTmaWarpSpecializedINS1_10collective30FmhaMainloopTmaWarpSpecializedINS_6half_tEffN4cute5tupleIJNS7_1CILi128EEENS9_ILi256EEENS9_ILi192EEEEEENS8_IJiNS9_ILi1EEENS8_IJiiEEEEEESG_SG_NS4_13DefaultFusionEJEEENS4_15FmhaFwdEpilogueIS6_fNS8_IJNS9_ILi64EEESC_SB_EEEEENS2_23IndividualTileSchedulerEJEEEEEvNT_6ParamsE)
        .other          _ZN7cutlass13device_kernelINS_4fmha6kernel28FmhaKernelTmaWarpSpecializedINS1_10collective30FmhaMainloopTmaWarpSpecializedINS_6half_tEffN4cute5tupleIJNS7_1CILi128EEENS9_ILi256EEENS9_ILi192EEEEEENS8_IJiNS9_ILi1EEENS8_IJiiEEEEEESG_SG_NS4_13DefaultFusionEJEEENS4_15FmhaFwdEpilogueIS6_fNS8_IJNS9_ILi64EEESC_SB_EEEEENS2_23IndividualTileSchedulerEJEEEEEvNT_6ParamsE,@"STO_CUDA_ENTRY STV_DEFAULT"
_ZN7cutlass13device_kernelINS_4fmha6kernel28FmhaKernelTmaWarpSpecializedINS1_10collective30FmhaMainloopTmaWarpSpecializedINS_6half_tEffN4cute5tupleIJNS7_1CILi128EEENS9_ILi256EEENS9_ILi192EEEEEENS8_IJiNS9_ILi1EEENS8_IJiiEEEEEESG_SG_NS4_13DefaultFusionEJEEENS4_15FmhaFwdEpilogueIS6_fNS8_IJNS9_ILi64EEESC_SB_EEEEENS2_23IndividualTileSchedulerEJEEEEEvNT_6ParamsE:
[----:B------:R-:W1:Y:S02]  /*0000*/  LDC R1, c[0x0][0x28] ;  /* 0x00000a00ff017b82 */ /* 0x000e640000000800 */
[----:B-1----:R-:W-:Y:S01]  /*0010*/  IADD3 R1, R1, -0x198, RZ ;  /* 0xfffffe6801017810 */ /* 0x002fe20007ffe0ff */
[----:B------:R-:W1:Y:S01]  /*0020*/  S2R R6, SR_TID.X ;  /* 0x0000000000067919 */ /* 0x000e620000002100 */
[----:B------:R-:W-:Y:S01]  /*0030*/  ELECT P1, URZ, PT ;  /* 0x00000000003f782f */ /* 0x000fe20003820000 */
[----:B------:R-:W-:Y:S01]  /*0040*/  BSSY B0, `(.L_x_0) ;  /* 0x0000017000007945 */ /* 0x000fe20003800000 */
[----:B-1----:R-:W-:-:S05]  /*0050*/  SHF.R.U32.HI R0, RZ, 0x5, R6 ;  /* 0x00000005ff007819 */ /* 0x002fca0000011606 */
[----:B------:R-:W1:Y:S02]  /*0060*/  SHFL.IDX PT, R2, R0, RZ, 0x1f ;  /* 0x00001fff00027589 */ /* 0x000e6400000e0000 */
[----:B-1----:R-:W-:Y:S02]  /*0070*/  R2UR UR4, R2 ;  /* 0x00000000020472ca */ /* 0x002fe400000e0000 */
[----:B------:R-:W-:-:S06]  /*0080*/  SHF.R.U32.HI R2, RZ, 0x7, R6 ;  /* 0x00000007ff027819 */ /* 0x000fcc0000011606 */
[----:B------:R-:W1:Y:S05]  /*0090*/  SHFL.IDX PT, R2, R2, RZ, 0x1f ;  /* 0x00001fff02027589 */ /* 0x000e6a00000e0000 */
[----:B------:R-:W-:Y:S02]  /*00a0*/  USHF.R.S32.HI UR5, URZ, 0x1f, UR4 ;  /* 0x0000001f3f057899 */ /* 0x000fe40008011404 */
[----:B------:R-:W-:Y:S02]  /*00b0*/  ISETP.NE.OR P0, PT, RZ, UR4, !P1 ;  /* 0x00000004ff007c0c */ /* 0x000fe4000cf05670 */
[----:B------:R-:W-:-:S04]  /*00c0*/  ULEA.HI UR5, UR5, UR4, URZ, 0x2 ;  /* 0x0000000405057291 */ /* 0x000fc8000f8f103f */
[----:B------:R-:W-:-:S04]  /*00d0*/  ULOP3.LUT UR5, UR5, 0xfffffffc, URZ, 0xc0, !UPT ;  /* 0xfffffffc05057892 */ /* 0x000fc8000f8ec03f */
[----:B------:R-:W-:-:S03]  /*00e0*/  UIADD3 UR5, UR4, -UR5, URZ ;  /* 0x8000000504057290 */ /* 0x000fc6000fffe03f */
[----:B------:R-:W-:Y:S09]  /*00f0*/  @P0 BRA `(.L_x_1) ;  /* 0x00000000002c0947 */ /* 0x000ff20003800000 */
[----:B------:R-:W-:Y:S02]  /*0100*/  ULDC.64 UR6, c[0x0][0x198] ;  /* 0x0000660000067ab9 */ /* 0x000fe40000000a00 */
[----:B------:R-:W-:Y:S02]  /*0110*/  UIADD3 UR8, UP0, UR6, 0xf0, URZ ;  /* 0x000000f006087890 */ /* 0x000fe4000ff1e03f */
[----:B------:R-:W-:Y:S02]  /*0120*/  UIADD3 UR10, UP1, UR6, 0x1f0, URZ ;  /* 0x000001f0060a7890 */ /* 0x000fe4000ff3e03f */
[----:B------:R-:W-:Y:S02]  /*0130*/  UIADD3 UR6, UP2, UR6, 0x2f0, URZ ;  /* 0x000002f006067890 */ /* 0x000fe4000ff5e03f */
[----:B------:R-:W-:Y:S02]  /*0140*/  UIADD3.X UR9, URZ, UR7, URZ, UP0, !UPT ;  /* 0x000000073f097290 */ /* 0x000fe400087fe43f */
[----:B------:R-:W-:-:S02]  /*0150*/  UIADD3.X UR11, URZ, UR7, URZ, UP1, !UPT ;  /* 0x000000073f0b7290 */ /* 0x000fc40008ffe43f */
[----:B------:R-:W-:-:S05]  /*0160*/  UIADD3.X UR7, URZ, UR7, URZ, UP2, !UPT ;  /* 0x000000073f077290 */ /* 0x000fca00097fe43f */
[----:B------:R2:W-:Y:S02]  /*0170*/  UTMACCTL.PF [UR8] ;  /* 0x00000000080079b9 */ /* 0x0005e40008040000 */
[----:B------:R2:W-:Y:S02]  /*0180*/  UTMACCTL.PF [UR10] ;  /* 0x000000000a0079b9 */ /* 0x0005e40008040000 */
[----:B------:R2:W-:Y:S02]  /*0190*/  UTMACCTL.PF [UR6] ;  /* 0x00000000060079b9 */ /* 0x0005e40008040000 */
[----:B--2---:R-:W-:Y:S01]  /*01a0*/  NOP ;  /* 0x0000000000007918 */ /* 0x004fe20000000000 */
.L_x_1:
[----:B------:R-:W-:Y:S05]  /*01b0*/  BSYNC B0 ;  /* 0x0000000000007941 */ /* 0x000fea0003800000 */
.L_x_0:
[----:B------:R-:W2:Y:S01]  /*01c0*/  SHFL.IDX PT, R3, R0, RZ, 0x1f ;  /* 0x00001fff00037589 */ /* 0x000ea200000e0000 */
[----:B-1----:R-:W-:Y:S01]  /*01d0*/  R2UR UR37, R2 ;  /* 0x00000000022572ca */ /* 0x002fe200000e0000 */
[----:B------:R-:W-:-:S12]  /*01e0*/  UISETP.NE.AND UP0, UPT, UR5, 0x1, UPT ;  /* 0x000000010500788c */ /* 0x000fd8000bf05270 */
[----:B------:R-:W-:Y:S02]  /*01f0*/  UIADD3 UR10, UR37, -0x1, URZ ;  /* 0xffffffff250a7890 */ /* 0x000fe4000fffe03f */
[----:B------:R-:W-:Y:S02]  /*0200*/  UISETP.EQ.AND UP0, UPT, UR37, URZ, !UP0 ;  /* 0x0000003f2500728c */ /* 0x000fe4000c702270 */
[----:B------:R-:W-:Y:S02]  /*0210*/  UISETP.GE.U32.AND UP1, UPT, UR10, 0x4, UPT ;  /* 0x000000040a00788c */ /* 0x000fe4000bf26070 */
[----:B------:R-:W-:Y:S01]  /*0220*/  USEL UR4, URZ, 0x1, !UP0 ;  /* 0x000000013f047887 */ /* 0x000fe2000c000000 */
[----:B--2---:R-:W-:-:S03]  /*0230*/  ISETP.NE.AND P0, PT, R3, RZ, PT ;  /* 0x000000ff0300720c */ /* 0x004fc60003f05270 */
[----:B------:R-:W-:-:S10]  /*0240*/  USEL UR4, UR4, 0x2, UP1 ;  /* 0x0000000204047887 */ /* 0x000fd40008800000 */
[----:B------:R-:W-:Y:S05]  /*0250*/  @P0 BRA `(.L_x_2) ;  /* 0x0000000000480947 */ /* 0x000fea0003800000 */
[----:B------:R-:W1:Y:S01]  /*0260*/  S2UR UR11, SR_CgaCtaId ;  /* 0x00000000000b79c3 */ /* 0x000e620000008800 */
[----:B------:R-:W-:Y:S01]  /*0270*/  UMOV UR6, 0x400 ;  /* 0x0000040000067882 */ /* 0x000fe20000000000 */
[----:B------:R-:W-:Y:S01]  /*0280*/  UMOV UR7, 0x1 ;  /* 0x0000000100077882 */ /* 0x000fe20000000000 */
[----:B------:R-:W-:Y:S01]  /*0290*/  UMOV UR8, 0x80 ;  /* 0x0000008000087882 */ /* 0x000fe20000000000 */
[----:B------:R-:W-:Y:S01]  /*02a0*/  ELECT P0, URZ, PT ;  /* 0x00000000003f782f */ /* 0x000fe20003800000 */
[----:B------:R-:W-:-:S04]  /*02b0*/  UIADD3 UR8, -UR8, 0x100000, URZ ;  /* 0x0010000008087890 */ /* 0x000fc8000fffe13f */
[----:B------:R-:W-:Y:S02]  /*02c0*/  USHF.L.U32 UR9, UR8, 0xb, URZ ;  /* 0x0000000b08097899 */ /* 0x000fe4000800063f */
[----:B------:R-:W-:Y:S02]  /*02d0*/  USHF.L.U32 UR8, UR8, 0x1, URZ ;  /* 0x0000000108087899 */ /* 0x000fe4000800063f */
[----:B-1----:R-:W-:Y:S02]  /*02e0*/  ULEA UR11, UR11, UR6, 0x18 ;  /* 0x000000060b0b7291 */ /* 0x002fe4000f8ec03f */
[----:B------:R-:W-:-:S04]  /*02f0*/  UIADD3 UR6, -UR7, 0x100000, URZ ;  /* 0x0010000007067890 */ /* 0x000fc8000fffe13f */
[----:B------:R-:W-:Y:S02]  /*0300*/  USHF.L.U32 UR7, UR6, 0xb, URZ ;  /* 0x0000000b06077899 */ /* 0x000fe4000800063f */
[----:B------:R-:W-:Y:S01]  /*0310*/  USHF.L.U32 UR6, UR6, 0x1, URZ ;  /* 0x0000000106067899 */ /* 0x000fe2000800063f */
[----:B------:R-:W1:Y:S11]  /*0320*/  FENCE.VIEW.ASYNC.S ;  /* 0x00000000000073c6 */ /* 0x000e760000000000 */
[----:B-1----:R1:W2:Y:S01]  /*0330*/  SYNCS.EXCH.64 URZ, [UR11+0x84050], UR6 ;  /* 0x084050060b3f75b2 */ /* 0x0022a20008000100 */
[----:B------:R1:W3:Y:S01]  /*0340*/  SYNCS.EXCH.64 URZ, [UR11+0x84060], UR8 ;  /* 0x084060080b3f75b2 */ /* 0x0002e20008000100 */
[----:B------:R1:W4:Y:S01]  /*0350*/  SYNCS.EXCH.64 URZ, [UR11+0x84058], UR6 ;  /* 0x084058060b3f75b2 */ /* 0x0003220008000100 */
[----:B------:R1:W1:Y:S01]  /*0360*/  SYNCS.EXCH.64 URZ, [UR11+0x84068], UR8 ;  /* 0x084068080b3f75b2 */ /* 0x0002620008000100 */
[----:B------:R-:W-:Y:S01]  /*0370*/  NOP ;  /* 0x0000000000007918 */ /* 0x000fe20000000000 */
.L_x_2:
[----:B------:R-:W5:Y:S01]  /*0380*/  SHFL.IDX PT, R2, R0, RZ, 0x1f ;  /* 0x00001fff00027589 */ /* 0x000f6200000e0000 */
[----:B------:R-:W-:Y:S01]  /*0390*/  NOP ;  /* 0x0000000000007918 */ /* 0x000fe20000000000 */
[----:B-----5:R-:W-:-:S13]  /*03a0*/  ISETP.NE.AND P0, PT, R2, RZ, PT ;  /* 0x000000ff0200720c */ /* 0x020fda0003f05270 */
[----:B------:R-:W-:Y:S05]  /*03b0*/  @P0 BRA `(.L_x_3) ;  /* 0x0000000000600947 */ /* 0x000fea0003800000 */
[----:B-1----:R-:W1:Y:S01]  /*03c0*/  S2UR UR7, SR_CgaCtaId ;  /* 0x00000000000779c3 */ /* 0x002e620000008800 */
[----:B------:R-:W-:Y:S01]  /*03d0*/  UMOV UR6, 0x400 ;  /* 0x0000040000067882 */ /* 0x000fe20000000000 */
[----:B------:R-:W-:Y:S01]  /*03e0*/  UMOV UR8, 0x1 ;  /* 0x0000000100087882 */ /* 0x000fe20000000000 */
[----:B------:R-:W-:Y:S01]  /*03f0*/  UMOV UR12, 0x100 ;  /* 0x00000100000c7882 */ /* 0x000fe20000000000 */
[----:B------:R-:W-:-:S04]  /*0400*/  UIADD3 UR8, -UR8, 0x100000, URZ ;  /* 0x0010000008087890 */ /* 0x000fc8000fffe13f */
[----:B------:R-:W-:Y:S02]  /*0410*/  USHF.L.U32 UR9, UR8, 0xb, URZ ;  /* 0x0000000b08097899 */ /* 0x000fe4000800063f */
[----:B------:R-:W-:Y:S01]  /*0420*/  USHF.L.U32 UR8, UR8, 0x1, URZ ;  /* 0x0000000108087899 */ /* 0x000fe2000800063f */
[----:B------:R-:W-:Y:S01]  /*0430*/  ELECT P0, URZ, PT ;  /* 0x00000000003f782f */ /* 0x000fe20003800000 */
[----:B-1----:R-:W-:Y:S02]  /*0440*/  ULEA UR11, UR7, UR6, 0x18 ;  /* 0x00000006070b7291 */ /* 0x002fe4000f8ec03f */
[----:B------:R-:W-:-:S04]  /*0450*/  UIADD3 UR6, -UR12, 0x100000, URZ ;  /* 0x001000000c067890 */ /* 0x000fc8000fffe13f */
[----:B------:R-:W-:Y:S02]  /*0460*/  USHF.L.U32 UR7, UR6, 0xb, URZ ;  /* 0x0000000b06077899 */ /* 0x000fe4000800063f */
[----:B------:R-:W-:Y:S01]  /*0470*/  USHF.L.U32 UR6, UR6, 0x1, URZ ;  /* 0x0000000106067899 */ /* 0x000fe2000800063f */
[----:B------:R-:W1:Y:S03]  /*0480*/  FENCE.VIEW.ASYNC.S ;  /* 0x00000000000073c6 */ /* 0x000e660000000000 */
[----:B-1----:R1:W1:Y:S08]  /*0490*/  SYNCS.EXCH.64 URZ, [UR11+0x84000], UR8 ;  /* 0x084000080b3f75b2 */ /* 0x0022700008000100 */
[----:B------:R1:W1:Y:S01]  /*04a0*/  SYNCS.EXCH.64 URZ, [UR11+0x84028], UR6 ;  /* 0x084028060b3f75b2 */ /* 0x0002620008000100 */
        /* <DEDUP_REMOVED lines=8> */
[----:B------:R-:W-:Y:S01]  /*0530*/  NOP ;  /* 0x0000000000007918 */ /* 0x000fe20000000000 */
.L_x_3:
        /* <DEDUP_REMOVED lines=21> */
[----:B------:R-:W-:Y:S01]  /*0690*/  NOP ;  /* 0x0000000000007918 */ /* 0x000fe20000000000 */
.L_x_4:
[----:B------:R-:W5:Y:S01]  /*06a0*/  SHFL.IDX PT, R2, R0, RZ, 0x1f ;  /* 0x00001fff00027589 */ /* 0x000f6200000e0000 */
[----:B------:R-:W-:Y:S01]  /*06b0*/  ELECT P0, URZ, PT ;  /* 0x00000000003f782f */ /* 0x000fe20003800000 */
[----:B------:R-:W-:Y:S01]  /*06c0*/  NOP ;  /* 0x0000000000007918 */ /* 0x000fe20000000000 */
[----:B-1----:R-:W-:Y:S02]  /*06d0*/  UMOV UR6, 0x80 ;  /* 0x0000008000067882 */ /* 0x002fe40000000000 */
[C---:B-----5:R-:W-:Y:S02]  /*06e0*/  ISETP.NE.OR P0, PT, R2.reuse, RZ, !P0 ;  /* 0x000000ff0200720c */ /* 0x060fe40004705670 */
[----:B------:R-:W-:-:S11]  /*06f0*/  ISETP.NE.AND P2, PT, R2, RZ, PT ;  /* 0x000000ff0200720c */ /* 0x000fd60003f45270 */
[----:B------:R-:W-:Y:S01]  /*0700*/  VOTEU.ALL UP0, P0 ;  /* 0x00000000003f7886 */ /* 0x000fe20000000000 */
[----:B------:R-:W-:Y:S01]  /*0710*/  VOTEU.ALL UP2, P0 ;  /* 0x00000000003f7886 */ /* 0x000fe20000040000 */
[----:B------:R-:W-:Y:S01]  /*0720*/  VOTEU.ALL UP3, P0 ;  /* 0x00000000003f7886 */ /* 0x000fe20000060000 */
[----:B------:R-:W-:Y:S02]  /*0730*/  VOTEU.ALL UP4, P0 ;  /* 0x00000000003f7886 */ /* 0x000fe40000080000 */
[----:B------:R-:W1:Y:S01]  /*0740*/  @!UP0 S2UR UR9, SR_CgaCtaId ;  /* 0x00000000000989c3 */ /* 0x000e620000008800 */
[----:B------:R-:W-:Y:S01]  /*0750*/  @!UP0 UMOV UR8, 0x400 ;  /* 0x0000040000088882 */ /* 0x000fe20000000000 */
[----:B------:R-:W-:-:S04]  /*0760*/  @!UP0 UIADD3 UR6, -UR6, 0x100000, URZ ;  /* 0x0010000006068890 */ /* 0x000fc8000fffe13f */
[----:B------:R-:W-:Y:S02]  /*0770*/  @!UP0 USHF.L.U32 UR7, UR6, 0xb, URZ ;  /* 0x0000000b06078899 */ /* 0x000fe4000800063f */
[----:B------:R-:W-:Y:S02]  /*0780*/  @!UP0 USHF.L.U32 UR6, UR6, 0x1, URZ ;  /* 0x0000000106068899 */ /* 0x000fe4000800063f */
[----:B-1----:R-:W-:Y:S01]  /*0790*/  @!UP0 ULEA UR8, UR9, UR8, 0x18 ;  /* 0x0000000809088291 */ /* 0x002fe2000f8ec03f */
[----:B------:R-:W-:Y:S01]  /*07a0*/  VOTEU.ALL UP0, P0 ;  /* 0x00000000003f7886 */ /* 0x000fe20000000000 */
[----:B------:R-:W1:Y:S10]  /*07b0*/  FENCE.VIEW.ASYNC.S ;  /* 0x00000000000073c6 */ /* 0x000e740000000000 */
[----:B-1----:R1:W1:Y:S01]  /*07c0*/  @!UP0 SYNCS.EXCH.64 URZ, [UR8+0x84090], UR6 ;  /* 0x08409006083f85b2 */ /* 0x0022620008000100 */
[----:B------:R1:W1:Y:S01]  /*07d0*/  @!UP2 SYNCS.EXCH.64 URZ, [UR8+0x84098], UR6 ;  /* 0x08409806083fa5b2 */ /* 0x0002620008000100 */
[----:B------:R1:W1:Y:S01]  /*07e0*/  @!UP3 SYNCS.EXCH.64 URZ, [UR8+0x840a0], UR6 ;  /* 0x0840a006083fb5b2 */ /* 0x0002620008000100 */
[----:B------:R1:W1:Y:S01]  /*07f0*/  @!UP4 SYNCS.EXCH.64 URZ, [UR8+0x840a8], UR6 ;  /* 0x0840a806083fc5b2 */ /* 0x0002620008000100 */
[----:B------:R-:W-:Y:S01]  /*0800*/  NOP ;  /* 0x0000000000007918 */ /* 0x000fe20000000000 */
[----:B------:R-:W-:Y:S05]  /*0810*/  @P2 BRA `(.L_x_5) ;  /* 0x0000000000582947 */ /* 0x000fea0003800000 */
[----:B-1----:R-:W1:Y:S01]  /*0820*/  S2UR UR7, SR_CgaCtaId ;  /* 0x00000000000779c3 */ /* 0x002e620000008800 */
[----:B------:R-:W-:Y:S01]  /*0830*/  UMOV UR6, 0x400 ;  /* 0x0000040000067882 */ /* 0x000fe20000000000 */
[----:B------:R-:W-:Y:S01]  /*0840*/  UMOV UR8, 0x20 ;  /* 0x0000002000087882 */ /* 0x000fe20000000000 */
[----:B------:R-:W-:Y:S01]  /*0850*/  UMOV UR9, 0x80 ;  /* 0x0000008000097882 */ /* 0x000fe20000000000 */
[----:B------:R-:W-:Y:S01]  /*0860*/  ELECT P0, URZ, PT ;  /* 0x00000000003f782f */ /* 0x000fe20003800000 */
[----:B-1----:R-:W-:Y:S02]  /*0870*/  ULEA UR11, UR7, UR6, 0x18 ;  /* 0x00000006070b7291 */ /* 0x002fe4000f8ec03f */
[----:B------:R-:W-:-:S04]  /*0880*/  UIADD3 UR6, -UR8, 0x100000, URZ ;  /* 0x0010000008067890 */ /* 0x000fc8000fffe13f */
[----:B------:R-:W-:Y:S02]  /*0890*/  USHF.L.U32 UR7, UR6, 0xb, URZ ;  /* 0x0000000b06077899 */ /* 0x000fe4000800063f */
[----:B------:R-:W-:Y:S02]  /*08a0*/  USHF.L.U32 UR6, UR6, 0x1, URZ ;  /* 0x0000000106067899 */ /* 0x000fe4000800063f */
        /* <DEDUP_REMOVED lines=13> */
.L_x_5:
[----:B------:R-:W-:Y:S01]  /*0980*/  ISETP.NE.AND P0, PT, RZ, UR37, PT ;  /* 0x00000025ff007c0c */ /* 0x000fe2000bf05270 */
[----:B------:R-:W-:Y:S01]  /*0990*/  NOP ;  /* 0x0000000000007918 */ /* 0x000fe20000000000 */
[----:B------:R-:W-:Y:S01]  /*09a0*/  MOV R0, UR5 ;  /* 0x0000000500007c02 */ /* 0x000fe20008000f00 */
[----:B-1234-:R-:W-:Y:S03]  /*09b0*/  BAR.SYNC.DEFER_BLOCKING 0x0 ;  /* 0x0000000000007b1d */ /* 0x01efe60000010000 */
[----:B------:R-:W-:-:S07]  /*09c0*/  ISETP.EQ.AND P2, PT, R0, 0x1, P1 ;  /* 0x000000010000780c */ /* 0x000fce0000f42270 */
[----:B------:R-:W-:Y:S06]  /*09d0*/  @!P0 BRA `(.L_x_6) ;  /* 0x000000e400b08947 */ /* 0x000fec0003800000 */
[----:B------:R-:W-:-:S06]  /*09e0*/  UISETP.GT.U32.AND UP0, UPT, UR10, 0x3, UPT ;  /* 0x000000030a00788c */ /* 0x000fcc000bf04070 */
[----:B------:R-:W-:-:S13]  /*09f0*/  PLOP3.LUT P0, PT, PT, PT, UP0, 0x80, 0x0 ;  /* 0x000000000000781c */ /* 0x000fda0003f0f008 */
[----:B------:R-:W-:Y:S05]  /*0a00*/  @P0 EXIT ;  /* 0x000000000000094d */ /* 0x000fea0003800000 */
.L_x_7:
[----:B------:R-:W-:-:S08]  /*0a10*/  NOP ;  /* 0x0000000000007918 */ /* 0x000fd00000000000 */
[----:B------:R-:W1:Y:S02]  /*0a20*/  USETMAXREG.TRY_ALLOC.CTAPOOL UP0, 0xf0 ;  /* 0x000000f0000079c8 */ /* 0x000e640008000600 */
[----:B-1----:R-:W-:-:S13]  /*0a30*/  PLOP3.LUT P0, PT, PT, PT, UP0, 0x80, 0x0 ;  /* 0x000000000000781c */ /* 0x002fda0003f0f008 */
[----:B------:R-:W-:Y:S05]  /*0a40*/  @!P0 BRA `(.L_x_7) ;  /* 0xfffffffc00f08947 */ /* 0x000fea000383ffff */
[----:B------:R-:W-:Y:S01]  /*0a50*/  UISETP.NE.AND UP0, UPT, UR37, 0x1, UPT ;  /* 0x000000012500788c */ /* 0x000fe2000bf05270 */
[----:B------:R-:W1:Y:S01]  /*0a60*/  S2UR UR5, SR_CTAID.X ;  /* 0x00000000000579c3 */ /* 0x000e620000002500 */
[----:B------:R-:W-:Y:S01]  /*0a70*/  UMOV UR6, URZ ;  /* 0x0000003f00067c82 */ /* 0x000fe20008000000 */
[----:B------:R-:W-:-:S03]  /*0a80*/  UMOV UR7, URZ ;  /* 0x0000003f00077c82 */ /* 0x000fc60008000000 */
[----:B------:R-:W-:-:S13]  /*0a90*/  PLOP3.LUT P0, PT, PT, PT, UP0, 0x80, 0x0 ;  /* 0x000000000000781c */ /* 0x000fda0003f0f008 */
[----:B------:R-:W-:Y:S05]  /*0aa0*/  @!P0 BRA `(.L_x_8) ;  /* 0x00000000003c8947 */ /* 0x000fea0003800000 */
[----:B------:R-:W-:Y:S01]  /*0ab0*/  UISETP.NE.AND UP0, UPT, UR37, 0x2, UPT ;  /* 0x000000022500788c */ /* 0x000fe2000bf05270 */
[----:B------:R-:W-:-:S05]  /*0ac0*/  UMOV UR7, 0x1 ;  /* 0x0000000100077882 */ /* 0x000fca0000000000 */
[----:B------:R-:W-:-:S13]  /*0ad0*/  PLOP3.LUT P1, PT, PT, PT, UP0, 0x80, 0x0 ;  /* 0x000000000000781c */ /* 0x000fda0003f2f008 */
[----:B------:R-:W-:Y:S05]  /*0ae0*/  @!P1 BRA `(.L_x_8) ;  /* 0x00000000002c9947 */ /* 0x000fea0003800000 */
[----:B------:R-:W-:-:S06]  /*0af0*/  UISETP.NE.AND UP0, UPT, UR37, 0x3, UPT ;  /* 0x000000032500788c */ /* 0x000fcc000bf05270 */
[----:B------:R-:W-:-:S13]  /*0b00*/  PLOP3.LUT P1, PT, PT, PT, UP0, 0x80, 0x0 ;  /* 0x000000000000781c */ /* 0x000fda0003f2f008 */
[----:B------:R-:W-:Y:S05]  /*0b10*/  @!P1 BRA `(.L_x_9) ;  /* 0x0000000000189947 */ /* 0x000fea0003800000 */
[----:B------:R-:W-:-:S11]  /*0b20*/  UISETP.NE.AND UP0, UPT, UR37, 0x4, UPT ;  /* 0x000000042500788c */ /* 0x000fd6000bf05270 */
[----:B------:R-:W-:Y:S01]  /*0b30*/  @!UP0 UMOV UR6, 0x1 ;  /* 0x0000000100068882 */ /* 0x000fe20000000000 */
[----:B------:R-:W-:Y:S01]  /*0b40*/  @!UP0 UMOV UR7, 0x1 ;  /* 0x0000000100078882 */ /* 0x000fe20000000000 */
[----:B------:R-:W-:Y:S01]  /*0b50*/  @UP0 UMOV UR6, URZ ;  /* 0x0000003f00060c82 */ /* 0x000fe20008000000 */
[----:B------:R-:W-:Y:S01]  /*0b60*/  @UP0 UMOV UR7, URZ ;  /* 0x0000003f00070c82 */ /* 0x000fe20008000000 */
[----:B------:R-:W-:Y:S05]  /*0b70*/  BRA `(.L_x_8) ;  /* 0x0000000000087947 */ /* 0x000fea0003800000 */
.L_x_9:
[----:B------:R-:W-:Y:S01]  /*0b80*/  UMOV UR6, 0x1 ;  /* 0x0000000100067882 */ /* 0x000fe20000000000 */
[----:B------:R-:W-:-:S05]  /*0b90*/  UMOV UR7, URZ ;  /* 0x0000003f00077c82 */ /* 0x000fca0008000000 */
.L_x_8:
[----:B------:R-:W-:Y:S05]  /*0ba0*/  @!P0 BRA `(.L_x_10) ;  /* 0x00000000003c8947 */ /* 0x000fea0003800000 */
[----:B------:R-:W-:-:S06]  /*0bb0*/  UISETP.NE.AND UP0, UPT, UR37, 0x2, UPT ;  /* 0x000000022500788c */ /* 0x000fcc000bf05270 */
[----:B------:R-:W-:-:S13]  /*0bc0*/  PLOP3.LUT P0, PT, PT, PT, UP0, 0x80, 0x0 ;  /* 0x000000000000781c */ /* 0x000fda0003f0f008 */
[----:B------:R-:W-:Y:S05]  /*0bd0*/  @!P0 BRA `(.L_x_11) ;  /* 0x0000000000288947 */ /* 0x000fea0003800000 */
[----:B------:R-:W-:-:S06]  /*0be0*/  UISETP.NE.AND UP0, UPT, UR37, 0x3, UPT ;  /* 0x000000032500788c */ /* 0x000fcc000bf05270 */
[----:B------:R-:W-:-:S13]  /*0bf0*/  PLOP3.LUT P0, PT, PT, PT, UP0, 0x80, 0x0 ;  /* 0x000000000000781c */ /* 0x000fda0003f0f008 */
[----:B------:R-:W-:Y:S05]  /*0c00*/  @!P0 BRA `(.L_x_12) ;  /* 0x0000000000148947 */ /* 0x000fea0003800000 */
[----:B------:R-:W-:-:S06]  /*0c10*/  UISETP.NE.AND UP0, UPT, UR37, 0x4, UPT ;  /* 0x000000042500788c */ /* 0x000fcc000bf05270 */
[----:B------:R-:W-:-:S13]  /*0c20*/  PLOP3.LUT P0, PT, PT, PT, UP0, 0x80, 0x0 ;  /* 0x000000000000781c */ /* 0x000fda0003f0f008 */
[----:B------:R-:W-:Y:S05]  /*0c30*/  @P0 BRA `(.L_x_13) ;  /* 0x00000000001c0947 */ /* 0x000fea0003800000 */
[----:B-1----:R-:W-:Y:S01]  /*0c40*/  ULEA UR5, UR5, 0x3, 0x1 ;  /* 0x0000000305057891 */ /* 0x002fe2000f8e083f */
[----:B------:R-:W-:Y:S11]  /*0c50*/  BRA `(.L_x_13) ;  /* 0x0000000000147947 */ /* 0x000ff60003800000 */
.L_x_12:
[----:B-1----:R-:W-:Y:S01]  /*0c60*/  ULEA UR5, UR5, 0x2, 0x1 ;  /* 0x0000000205057891 */ /* 0x002fe2000f8e083f */
[----:B------:R-:W-:Y:S11]  /*0c70*/  BRA `(.L_x_13) ;  /* 0x00000000000c7947 */ /* 0x000ff60003800000 */
.L_x_11:
[----:B-1----:R-:W-:Y:S01]  /*0c80*/  ULEA UR5, UR5, 0x1, 0x1 ;  /* 0x0000000105057891 */ /* 0x002fe2000f8e083f */
[----:B------:R-:W-:Y:S11]  /*0c90*/  BRA `(.L_x_13) ;  /* 0x0000000000047947 */ /* 0x000ff60003800000 */
.L_x_10:
[----:B-1----:R-:W-:-:S12]  /*0ca0*/  USHF.L.U32 UR5, UR5, 0x1, URZ ;  /* 0x0000000105057899 */ /* 0x002fd8000800063f */
.L_x_13:
[----:B------:R-:W-:-:S04]  /*0cb0*/  ULOP3.LUT UR8, UR4, 0x1, URZ, 0xfc, !UPT ;  /* 0x0000000104087892 */ /* 0x000fc8000f8efc3f */
[----:B------:R-:W-:-:S06]  /*0cc0*/  UISETP.NE.AND UP0, UPT, UR8, 0x3, UPT ;  /* 0x000000030800788c */ /* 0x000fcc000bf05270 */
[----:B------:R-:W-:-:S13]  /*0cd0*/  PLOP3.LUT P0, PT, PT, PT, UP0, 0x80, 0x0 ;  /* 0x000000000000781c */ /* 0x000fda0003f0f008 */
[----:B------:R-:W-:Y:S05]  /*0ce0*/  @!P0 BRA `(.L_x_14) ;  /* 0x0000000000048947 */ /* 0x000fea0003800000 */
[----:B-1----:R-:W-:Y:S01]  /*0cf0*/  BPT.TRAP 0x1 ;  /* 0x000000040000795c */ /* 0x002fe20000300000 */
.L_x_14:
[----:B------:R-:W2:Y:S01]  /*0d00*/  S2UR UR8, SR_CgaCtaId ;  /* 0x00000000000879c3 */ /* 0x000ea20000008800 */
[----:B------:R-:W-:Y:S01]  /*0d10*/  UMOV UR36, 0x400 ;  /* 0x0000040000247882 */ /* 0x000fe20000000000 */
[----:B------:R-:W-:-:S04]  /*0d20*/  MOV R0, UR6 ;  /* 0x0000000600007c02 */ /* 0x000fc80008000f00 */
[----:B------:R-:W-:Y:S01]  /*0d30*/  SHF.L.U32 R0, R0, 0x1f, RZ ;  /* 0x0000001f00007819 */ /* 0x000fe200000006ff */
[----:B--2---:R-:W-:-:S04]  /*0d40*/  ULEA UR36, UR8, UR36, 0x18 ;  /* 0x0000002408247291 */ /* 0x004fc8000f8ec03f */
[----:B------:R-:W-:-:S09]  /*0d50*/  ULEA UR8, UR7, UR36, 0x3 ;  /* 0x0000002407087291 */ /* 0x000fd2000f8e183f */
[----:B------:R-:W2:Y:S02]  /*0d60*/  SYNCS.PHASECHK.TRANS64.TRYWAIT P1, [UR8+0x84050], R0 ;  /* 0x08405000ff0075a7 */ /* 0x000ea40008020148 */
[----:B--2---:R-:W-:Y:S05]  /*0d70*/  @!P1 BRA `(.L_x_15) ;  /* 0x000000f8001c9947 */ /* 0x004fea0003800000 */
.L_x_97:
[----:B------:R-:W-:Y:S05]  /*0d80*/  @!P0 BRA `(.L_x_16) ;  /* 0x0000000000048947 */ /* 0x000fea0003800000 */
[----:B-1----:R-:W-:Y:S01]  /*0d90*/  BPT.TRAP 0x1 ;  /* 0x000000040000795c */ /* 0x002fe20000300000 */
.L_x_16:
[----:B--2---:R-:W-:Y:S01]  /*0da0*/  SHF.L.U32 R0, RZ, 0x1f, RZ ;  /* 0x0000001fff007819 */ /* 0x004fe200000006ff */
[----:B------:R-:W-:Y:S01]  /*0db0*/  UIADD3 UR34, UR36, 0x84090, URZ ;  /* 0x0008409024227890 */ /* 0x000fe2000fffe03f */
[----:B------:R-:W-:Y:S02]  /*0dc0*/  ISETP.NE.AND P2, PT, RZ, UR10, PT ;  /* 0x0000000aff007c0c */ /* 0x000fe4000bf45270 */
[----:B------:R-:W2:Y:S02]  /*0dd0*/  SYNCS.PHASECHK.TRANS64.TRYWAIT P1, [UR36+0x84000], R0 ;  /* 0x08400000ff0075a7 */ /* 0x000ea40008020164 */
[----:B--2---:R-:W-:Y:S09]  /*0de0*/  @!P1 BRA `(.L_x_17) ;  /* 0x000000f800189947 */ /* 0x004ff20003800000 */
.L_x_98:
[----:B------:R-:W-:Y:S01]  /*0df0*/  ULEA UR10, UR10, UR34, 0x3 ;  /* 0x000000220a0a7291 */ /* 0x000fe2000f8e183f */
[----:B------:R-:W-:Y:S01]  /*0e00*/  SEL R2, RZ, 0x1, P2 ;  /* 0x00000001ff027807 */ /* 0x000fe20001000000 */
[----:B------:R-:W-:-:S03]  /*0e10*/  UIADD3 UR31, UR37, -0x1, URZ ;  /* 0xffffffff251f7890 */ /* 0x000fc6000fffe03f */
[----:B------:R-:W-:Y:S01]  /*0e20*/  SHF.L.U32 R2, R2, 0x1f, RZ ;  /* 0x0000001f02027819 */ /* 0x000fe200000006ff */
[----:B------:R-:W-:-:S03]  /*0e30*/  USHF.L.U32 UR31, UR31, 0x3, URZ ;  /* 0x000000031f1f7899 */ /* 0x000fc6000800063f */
[----:B------:R-:W3:Y:S02]  /*0e40*/  SYNCS.PHASECHK.TRANS64.TRYWAIT P1, [UR10], R2 ;  /* 0x00000002ff0075a7 */ /* 0x000ee4000802014a */
[----:B---3--:R-:W-:Y:S07]  /*0e50*/  @!P1 BRA `(.L_x_18) ;  /* 0x000000f800149947 */ /* 0x008fee0003800000 */
.L_x_99:
[----:B------:R-:W-:Y:S01]  /*0e60*/  USHF.R.U32.HI UR6, URZ, 0x4, UR36 ;  /* 0x000000043f067899 */ /* 0x000fe20008011624 */
[----:B------:R-:W-:Y:S01]  /*0e70*/  WARPGROUP.ARRIVE ;  /* 0x00000000000079c5 */ /* 0x000fe20000000000 */
[----:B------:R-:W-:Y:S02]  /*0e80*/  UIADD3 UR8, UR36, 0xc000, URZ ;  /* 0x0000c00024087890 */ /* 0x000fe4000fffe03f */
[----:B------:R-:W-:Y:S02]  /*0e90*/  ULOP3.LUT UR6, UR6, 0x3fff, URZ, 0xc0, !UPT ;  /* 0x00003fff06067892 */ /* 0x000fe4000f8ec03f */
[----:B------:R-:W-:Y:S02]  /*0ea0*/  USHF.R.U32.HI UR8, URZ, 0x4, UR8 ;  /* 0x000000043f087899 */ /* 0x000fe40008011608 */
[----:B------:R-:W-:Y:S02]  /*0eb0*/  ULOP3.LUT UR6, UR6, 0x10000, URZ, 0xfc, !UPT ;  /* 0x0001000006067892 */ /* 0x000fe4000f8efc3f */
[----:B------:R-:W-:-:S02]  /*0ec0*/  ULOP3.LUT UR30, UR8, 0x3fff, URZ, 0xc0, !UPT ;  /* 0x00003fff081e7892 */ /* 0x000fc4000f8ec03f */
[----:B------:R-:W-:Y:S02]  /*0ed0*/  UIMAD UR52, UR7, 0x600, UR6 ;  /* 0x00000600073478a4 */ /* 0x000fe4000f8e0206 */
[----:B------:R-:W-:Y:S01]  /*0ee0*/  ULOP3.LUT UR6, UR30, 0x10000, URZ, 0xfc, !UPT ;  /* 0x000100001e067892 */ /* 0x000fe2000f8efc3f */
[----:B------:R-:W-:Y:S01]  /*0ef0*/  UMOV UR53, 0x40000040 ;  /* 0x4000004000357882 */ /* 0x000fe20000000000 */
[----:B------:R-:W-:Y:S01]  /*0f00*/  UMOV UR11, 0x40000040 ;  /* 0x40000040000b7882 */ /* 0x000fe20000000000 */
[----:B------:R-:W-:Y:S02]  /*0f10*/  UMOV UR9, UR53 ;  /* 0x0000003500097c82 */ /* 0x000fe40008000000 */
[----:B------:R-:W-:Y:S01]  /*0f20*/  UMOV UR8, UR52 ;  /* 0x0000003400087c82 */ /* 0x000fe20008000000 */
[----:B------:R-:W-:Y:S01]  /*0f30*/  UIADD3 UR48, UR52, 0x2, URZ ;  /* 0x0000000234307890 */ /* 0x000fe2000fffe03f */
[----:B------:R-:W-:Y:S01]  /*0f40*/  UMOV UR10, UR6 ;  /* 0x00000006000a7c82 */ /* 0x000fe20008000000 */
[----:B------:R-:W-:Y:S01]  /*0f50*/  UIADD3 UR50, UR6, 0x2, URZ ;  /* 0x0000000206327890 */ /* 0x000fe2000fffe03f */
[----:B------:R-:W-:Y:S01]  /*0f60*/  HGMMA.64x256x16.F32 R24, gdesc[UR8], RZ, !UPT, gsb0 ;  /* 0x03e00000081879f0 */ /* 0x000fe2000c0008ff */
[----:B------:R-:W-:Y:S01]  /*0f70*/  UMOV UR49, 0x40000040 ;  /* 0x4000004000317882 */ /* 0x000fe20000000000 */
[----:B------:R-:W-:Y:S01]  /*0f80*/  UMOV UR51, 0x40000040 ;  /* 0x4000004000337882 */ /* 0x000fe20000000000 */
[----:B------:R-:W-:-:S02]  /*0f90*/  UIADD3 UR44, UR52, 0x4, URZ ;  /* 0x00000004342c7890 */ /* 0x000fc4000fffe03f */
[----:B------:R-:W-:Y:S01]  /*0fa0*/  UIADD3 UR46, UR6, 0x4, URZ ;  /* 0x00000004062e7890 */ /* 0x000fe2000fffe03f */
[----:B------:R-:W-:Y:S01]  /*0fb0*/  UMOV UR45, 0x40000040 ;  /* 0x40000040002d7882 */ /* 0x000fe20000000000 */
[----:B------:R-:W-:Y:S01]  /*0fc0*/  UMOV UR47, 0x40000040 ;  /* 0x40000040002f7882 */ /* 0x000fe20000000000 */
[----:B------:R-:W-:Y:S02]  /*0fd0*/  UIADD3 UR40, UR52, 0x6, URZ ;  /* 0x0000000634287890 */ /* 0x000fe4000fffe03f */
[----:B------:R-:W-:Y:S01]  /*0fe0*/  UIADD3 UR42, UR6, 0x6, URZ ;  /* 0x00000006062a7890 */ /* 0x000fe2000fffe03f */
[----:B------:R-:W-:Y:S01]  /*0ff0*/  UMOV UR41, 0x40000040 ;  /* 0x4000004000297882 */ /* 0x000fe20000000000 */
[----:B------:R-:W-:Y:S01]  /*1000*/  UMOV UR43, 0x40000040 ;  /* 0x40000040002b7882 */ /* 0x000fe20000000000 */
[----:B------:R-:W-:Y:S02]  /*1010*/  UIADD3 UR32, UR52, 0x200, URZ ;  /* 0x0000020034207890 */ /* 0x000fe4000fffe03f */
[----:B------:R-:W-:Y:S01]  /*1020*/  UIADD3 UR10, UR6, 0x800, URZ ;  /* 0x00000800060a7890 */ /* 0x000fe2000fffe03f */
[----:B------:R-:W-:Y:S01]  /*1030*/  UMOV UR33, 0x40000040 ;  /* 0x4000004000217882 */ /* 0x000fe20000000000 */
[----:B------:R-:W-:Y:S01]  /*1040*/  UMOV UR11, 0x40000040 ;  /* 0x40000040000b7882 */ /* 0x000fe20000000000 */
[----:B------:R-:W-:-:S02]  /*1050*/  UMOV UR9, UR33 ;  /* 0x0000002100097c82 */ /* 0x000fc40008000000 */
[----:B------:R-:W-:Y:S01]  /*1060*/  UMOV UR8, UR32 ;  /* 0x0000002000087c82 */ /* 0x000fe20008000000 */
[----:B------:R-:W-:Y:S01]  /*1070*/  UIADD3 UR28, UR52, 0x202, URZ ;  /* 0x00000202341c7890 */ /* 0x000fe2000fffe03f */
        /* <DEDUP_REMOVED lines=21> */
[----:B------:R-:W-:Y:S01]  /*11d0*/  ULDC UR7, c[0x0][0x604] ;  /* 0x0001810000077ab9 */ /* 0x000fe20000000800 */
[----:B------:R-:W-:Y:S01]  /*11e0*/  ULOP3.LUT UR31, UR31, 0x8, URZ, 0xc, !UPT ;  /* 0x000000081f1f7892 */ /* 0x000fe2000f8e0c3f */
[----:B------:R-:W-:-:S02]  /*11f0*/  WARPGROUP.DEPBAR.LE gsb0, 0x0 ;  /* 0x00008000000079c5 */ /* 0x000fc40000010000 */
[----:B------:R-:W-:-:S06]  /*1200*/  WARPGROUP.ARRIVE ;  /* 0x00000000000079c5 */ /* 0x000fcc0000000000 */
[----:B------:R-:W-:Y:S03]  /*1210*/  HGMMA.64x256x16.F32 R24, gdesc[UR48], R24, gsb0 ;  /* 0x03e00000301879f0 */ /* 0x000fe60008000818 */
[----:B------:R-:W-:Y:S02]  /*1220*/  WARPGROUP.DEPBAR.LE gsb0, 0x0 ;  /* 0x00008000000079c5 */ /* 0x000fe40000010000 */
[----:B------:R-:W-:-:S15]  /*1230*/  WARPGROUP.ARRIVE ;  /* 0x00000000000079c5 */ /* 0x000fde0000000000 */
[----:B------:R-:W-:-:S08]  /*1240*/  NOP ;  /* 0x0000000000007918 */ /* 0x000fd00000000000 */
        /* <DEDUP_REMOVED lines=8> */
[----:B------:R-:W-:Y:S01]  /*12d0*/  HGMMA.64x256x16.F32 R24, gdesc[UR8], R24, gsb0 ;  /* 0x03e00000081879f0 */ /* 0x000fe20008000818 */
[----:B------:R-:W-:Y:S01]  /*12e0*/  UIADD3 UR10, UR6, 0x802, URZ ;  /* 0x00000802060a7890 */ /* 0x000fe2000fffe03f */
[----:B------:R-:W-:Y:S01]  /*12f0*/  UMOV UR8, UR28 ;  /* 0x0000001c00087c82 */ /* 0x000fe20008000000 */
[----:B------:R-:W-:Y:S01]  /*1300*/  UMOV UR9, UR29 ;  /* 0x0000001d00097c82 */ /* 0x000fe20008000000 */
[----:B------:R-:W-:Y:S01]  /*1310*/  UMOV UR11, 0x40000040 ;  /* 0x40000040000b7882 */ /* 0x000fe20000000000 */
[----:B------:R-:W-:Y:S02]  /*1320*/  WARPGROUP.DEPBAR.LE gsb0, 0x0 ;  /* 0x00008000000079c5 */ /* 0x000fe40000010000 */
[----:B------:R-:W-:-:S15]  /*1330*/  WARPGROUP.ARRIVE ;  /* 0x00000000000079c5 */ /* 0x000fde0000000000 */
[----:B------:R-:W-:-:S06]  /*1340*/  NOP ;  /* 0x0000000000007918 */ /* 0x000fcc0000000000 */
[----:B------:R-:W-:Y:S01]  /*1350*/  HGMMA.64x256x16.F32 R24, gdesc[UR8], R24, gsb0 ;  /* 0x03e00000081879f0 */ /* 0x000fe20008000818 */
[----:B------:R-:W-:Y:S02]  /*1360*/  UIADD3 UR8, UR52, 0x404, URZ ;  /* 0x0000040434087890 */ /* 0x000fe4000fffe03f */
[----:B------:R-:W-:Y:S01]  /*1370*/  UIADD3 UR10, UR6, 0x1004, URZ ;  /* 0x00001004060a7890 */ /* 0x000fe2000fffe03f */
[----:B------:R-:W-:Y:S01]  /*1380*/  UMOV UR9, 0x40000040 ;  /* 0x4000004000097882 */ /* 0x000fe20000000000 */
[----:B------:R-:W-:Y:S01]  /*1390*/  UMOV UR11, 0x40000040 ;  /* 0x40000040000b7882 */ /* 0x000fe20000000000 */
[----:B------:R-:W-:Y:S02]  /*13a0*/  WARPGROUP.DEPBAR.LE gsb0, 0x0 ;  /* 0x00008000000079c5 */ /* 0x000fe40000010000 */
[----:B------:R-:W-:-:S15]  /*13b0*/  WARPGROUP.ARRIVE ;  /* 0x00000000000079c5 */ /* 0x000fde0000000000 */
[----:B------:R-:W-:-:S05]  /*13c0*/  NOP ;  /* 0x0000000000007918 */ /* 0x000fca0000000000 */
[----:B------:R-:W-:Y:S03]  /*13d0*/  HGMMA.64x256x16.F32 R24, gdesc[UR24], R24, gsb0 ;  /* 0x03e00000181879f0 */ /* 0x000fe60008000818 */
[----:B------:R-:W-:Y:S02]  /*13e0*/  WARPGROUP.DEPBAR.LE gsb0, 0x0 ;  /* 0x00008000000079c5 */ /* 0x000fe40000010000 */
[----:B------:R-:W-:-:S15]  /*13f0*/  WARPGROUP.ARRIVE ;  /* 0x00000000000079c5 */ /* 0x000fde0000000000 */
[----:B------:R-:W-:-:S08]  /*1400*/  NOP ;  /* 0x0000000000007918 */ /* 0x000fd00000000000 */
[----:B------:R-:W-:Y:S01]  /*1410*/  HGMMA.64x256x16.F32 R24, gdesc[UR20], R24, gsb0 ;  /* 0x03e00000141879f0 */ /* 0x000fe20008000818 */
[----:B------:R-:W-:Y:S01]  /*1420*/  ULDC UR22, c[0x0][0x604] ;  /* 0x0001810000167ab9 */ /* 0x000fe20000000800 */
[----:B------:R-:W-:Y:S01]  /*1430*/  ULDC UR23, c[0x0][0x604] ;  /* 0x0001810000177ab9 */ /* 0x000fe20000000800 */
        /* <DEDUP_REMOVED lines=21> */
[----:B------:R-:W-:Y:S03]  /*1590*/  HGMMA.64x256x16.F32 R24, gdesc[UR56], R24, gsb0 ;  /* 0x03e00000381879f0 */ /* 0x000fe60008000818 */
[----:B------:R-:W-:Y:S02]  /*15a0*/  WARPGROUP.DEPBAR.LE gsb0, 0x0 ;  /* 0x00008000000079c5 */ /* 0x000fe40000010000 */
[----:B--2---:R-:W-:-:S04]  /*15b0*/  FMNMX R3, R24, R25, !PT ;  /* 0x0000001918037209 */ /* 0x004fc80007800000 */
[----:B------:R-:W-:-:S04]  /*15c0*/  FMNMX R2, R28, R3, !PT ;  /* 0x000000031c027209 */ /* 0x000fc80007800000 */
        /* <DEDUP_REMOVED lines=9> */
[----:B------:R-:W-:Y:S02]  /*1660*/  FMNMX R2, R48, R3, !PT ;  /* 0x0000000330027209 */ /* 0x000fe40007800000 */
[----:B------:R-:W-:Y:S02]  /*1670*/  FMNMX R3, R26, R27, !PT ;  /* 0x0000001b1a037209 */ /* 0x000fe40007800000 */
[----:B------:R-:W-:Y:S02]  /*1680*/  FMNMX R5, R49, R2, !PT ;  /* 0x0000000231057209 */ /* 0x000fe40007800000 */
[----:B------:R-:W-:Y:S02]  /*1690*/  FMNMX R2, R30, R3, !PT ;  /* 0x000000031e027209 */ /* 0x000fe40007800000 */
[----:B------:R-:W-:Y:S02]  /*16a0*/  FMNMX R4, R52, R5, !PT ;  /* 0x0000000534047209 */ /* 0x000fe40007800000 */
[----:B------:R-:W-:-:S02]  /*16b0*/  FMNMX R3, R31, R2, !PT ;  /* 0x000000021f037209 */ /* 0x000fc40007800000 */
        /* <DEDUP_REMOVED lines=97> */
[----:B------:R-:W-:-:S03]  /*1cd0*/  FMNMX R2, R130, R3, !PT ;  /* 0x0000000382027209 */ /* 0x000fc60007800000 */
[----:B------:R-:W2:Y:S01]  /*1ce0*/  SHFL.BFLY PT, R5, R4, 0x1, 0x1f ;  /* 0x0c201f0004057f89 */ /* 0x000ea200000e0000 */
[----:B------:R-:W-:-:S04]  /*1cf0*/  FMNMX R3, R131, R2, !PT ;  /* 0x0000000283037209 */ /* 0x000fc80007800000 */
[----:B------:R-:W-:-:S04]  /*1d00*/  FMNMX R2, R134, R3, !PT ;  /* 0x0000000386027209 */ /* 0x000fc80007800000 */
[----:B------:R-:W-:-:S04]  /*1d10*/  FMNMX R3, R135, R2, !PT ;  /* 0x0000000287037209 */ /* 0x000fc80007800000 */
[----:B------:R-:W-:-:S04]  /*1d20*/  FMNMX R2, R138, R3, !PT ;  /* 0x000000038a027209 */ /* 0x000fc80007800000 */
[----:B------:R-:W-:-:S04]  /*1d30*/  FMNMX R3, R139, R2, !PT ;  /* 0x000000028b037209 */ /* 0x000fc80007800000 */
[----:B------:R-:W-:Y:S02]  /*1d40*/  FMNMX R2, R142, R3, !PT ;  /* 0x000000038e027209 */ /* 0x000fe40007800000 */
[----:B--2---:R-:W-:Y:S02]  /*1d50*/  FMNMX R5, R4, R5, !PT ;  /* 0x0000000504057209 */ /* 0x004fe40007800000 */
[----:B------:R-:W-:-:S03]  /*1d60*/  FMNMX R3, R143, R2, !PT ;  /* 0x000000028f037209 */ /* 0x000fc60007800000 */
[----:B------:R-:W2:Y:S01]  /*1d70*/  SHFL.BFLY PT, R6, R5, 0x2, 0x1f ;  /* 0x0c401f0005067f89 */ /* 0x000ea200000e0000 */
[----:B------:R-:W-:-:S04]  /*1d80*/  FMNMX R2, R146, R3, !PT ;  /* 0x0000000392027209 */ /* 0x000fc80007800000 */
[----:B------:R-:W-:-:S04]  /*1d90*/  FMNMX R3, R147, R2, !PT ;  /* 0x0000000293037209 */ /* 0x000fc80007800000 */
[----:B------:R-:W-:-:S04]  /*1da0*/  FMNMX R2, R150, R3, !PT ;  /* 0x0000000396027209 */ /* 0x000fc80007800000 */
[----:B------:R-:W-:-:S05]  /*1db0*/  FMNMX R3, R151, R2, !PT ;  /* 0x0000000297037209 */ /* 0x000fca0007800000 */
[----:B------:R-:W3:Y:S01]  /*1dc0*/  SHFL.BFLY PT, R4, R3, 0x1, 0x1f ;  /* 0x0c201f0003047f89 */ /* 0x000ee200000e0000 */
[----:B--2---:R-:W-:-:S04]  /*1dd0*/  FMNMX R175, R5, R6, !PT ;  /* 0x0000000605af7209 */ /* 0x004fc80007800000 */
[----:B------:R-:W-:-:S04]  /*1de0*/  FSETP.NEU.AND P1, PT, R175, -INF , PT ;  /* 0xff800000af00780b */ /* 0x000fc80003f2d000 */
[----:B------:R-:W-:-:S05]  /*1df0*/  FSEL R2, R175, RZ, P1 ;  /* 0x000000ffaf027208 */ /* 0x000fca0000800000 */
[----:B------:R-:W-:Y:S01]  /*1e00*/  FMUL R2, R2, UR7 ;  /* 0x0000000702027c20 */ /* 0x000fe20008400000 */
[----:B------:R-:W-:-:S03]  /*1e10*/  ULDC UR7, c[0x0][0x604] ;  /* 0x0001810000077ab9 */ /* 0x000fc60000000800 */
[--C-:B------:R-:W-:Y:S01]  /*1e20*/  FFMA R24, R24, UR7, -R2.reuse ;  /* 0x0000000718187c23 */ /* 0x100fe20008000802 */
[----:B------:R-:W-:Y:S01]  /*1e30*/  ULDC UR7, c[0x0][0x604] ;  /* 0x0001810000077ab9 */ /* 0x000fe20000000800 */
[----:B---3--:R-:W-:Y:S01]  /*1e40*/  FMNMX R4, R3, R4, !PT ;  /* 0x0000000403047209 */ /* 0x008fe20007800000 */
[--C-:B------:R-:W-:Y:S01]  /*1e50*/  FFMA R3, R25, UR7, -R2.reuse ;  /* 0x0000000719037c23 */ /* 0x100fe20008000802 */
[----:B------:R-:W-:Y:S01]  /*1e60*/  ULDC UR7, c[0x0][0x604] ;  /* 0x0001810000077ab9 */ /* 0x000fe20000000800 */
[----:B------:R-:W-:Y:S01]  /*1e70*/  FSETP.GEU.AND P6, PT, R24, -126, PT ;  /* 0xc2fc00001800780b */ /* 0x000fe20003fce000 */
[--C-:B------:R-:W-:Y:S01]  /*1e80*/  FFMA R6, R28, UR7, -R2.reuse ;  /* 0x000000071c067c23 */ /* 0x100fe20008000802 */
[----:B------:R-:W2:Y:S01]  /*1e90*/  SHFL.BFLY PT, R5, R4, 0x2, 0x1f ;  /* 0x0c401f0004057f89 */ /* 0x000ea200000e0000 */
[----:B------:R-:W-:Y:S01]  /*1ea0*/  FSETP.GEU.AND P5, PT, R3, -126, PT ;  /* 0xc2fc00000300780b */ /* 0x000fe20003fae000 */
[----:B------:R-:W-:Y:S02]  /*1eb0*/  ULDC UR7, c[0x0][0x604] ;  /* 0x0001810000077ab9 */ /* 0x000fe40000000800 */
[--C-:B------:R-:W-:Y:S01]  /*1ec0*/  FFMA R29, R29, UR7, -R2.reuse ;  /* 0x000000071d1d7c23 */ /* 0x100fe20008000802 */
[----:B------:R-:W-:Y:S01]  /*1ed0*/  ULDC UR7, c[0x0][0x604] ;  /* 0x0001810000077ab9 */ /* 0x000fe20000000800 */
[----:B------:R-:W-:Y:S01]  /*1ee0*/  FSETP.GEU.AND P3, PT, R6, -126, PT ;  /* 0xc2fc00000600780b */ /* 0x000fe20003f6e000 */
[--C-:B------:R-:W-:Y:S01]  /*1ef0*/  FFMA R32, R32, UR7, -R2.reuse ;  /* 0x0000000720207c23 */ /* 0x100fe20008000802 */
[----:B------:R-:W-:Y:S01]  /*1f00*/  ULDC UR7, c[0x0][0x604] ;  /* 0x0001810000077ab9 */ /* 0x000fe20000000800 */
[----:B------:R-:W-:Y:S01]  /*1f10*/  FSETP.GEU.AND P2, PT, R29, -126, PT ;  /* 0xc2fc00001d00780b */ /* 0x000fe20003f4e000 */
[--C-:B------:R-:W-:Y:S01]  /*1f20*/  FFMA R7, R33, UR7, -R2.reuse ;  /* 0x0000000721077c23 */ /* 0x100fe20008000802 */
[----:B------:R-:W-:Y:S01]  /*1f30*/  ULDC UR7, c[0x0][0x604] ;  /* 0x0001810000077ab9 */ /* 0x000fe20000000800 */
[----:B------:R-:W-:Y:S01]  /*1f40*/  @!P6 FMUL R24, R24, 0.5 ;  /* 0x3f0000001818e820 */ /* 0x000fe20000400000 */
[--C-:B------:R-:W-:Y:S01]  /*1f50*/  FFMA R8, R36, UR7, -R2.reuse ;  /* 0x0000000724087c23 */ /* 0x100fe20008000802 */
[----:B------:R-:W-:Y:S01]  /*1f60*/  @!P5 FMUL R3, R3, 0.5 ;  /* 0x3f0000000303d820 */ /* 0x000fe20000400000 */
[----:B------:R-:W-:Y:S01]  /*1f70*/  ULDC UR7, c[0x0][0x604] ;  /* 0x0001810000077ab9 */ /* 0x000fe20000000800 */
[----:B------:R-:W3:Y:S01]  /*1f80*/  MUFU.EX2 R28, R24 ;  /* 0x00000018001c7308 */ /* 0x000ee20000000800 */
[--C-:B------:R-:W-:Y:S01]  /*1f90*/  FFMA R9, R37, UR7, -R2.reuse ;  /* 0x0000000725097c23 */ /* 0x100fe20008000802 */
[----:B------:R-:W-:Y:S01]  /*1fa0*/  FSETP.GEU.AND P4, PT, R32, -126, PT ;  /* 0xc2fc00002000780b */ /* 0x000fe20003f8e000 */
[----:B------:R-:W-:Y:S01]  /*1fb0*/  ULDC UR7, c[0x0][0x604] ;  /* 0x0001810000077ab9 */ /* 0x000fe20000000800 */
[----:B------:R-:W-:Y:S01]  /*1fc0*/  @!P3 FMUL R6, R6, 0.5 ;  /* 0x3f0000000606b820 */ /* 0x000fe20000400000 */
[--C-:B------:R-:W-:Y:S01]  /*1fd0*/  FFMA R36, R40, UR7, -R2.reuse ;  /* 0x0000000728247c23 */ /* 0x100fe20008000802 */
[----:B------:R-:W-:Y:S01]  /*1fe0*/  @!P2 FMUL R29, R29, 0.5 ;  /* 0x3f0000001d1da820 */ /* 0x000fe20000400000 */
[----:B------:R-:W-:Y:S01]  /*1ff0*/  ULDC UR7, c[0x0][0x604] ;  /* 0x0001810000077ab9 */ /* 0x000fe20000000800 */
[----:B------:R-:W4:Y:S01]  /*2000*/  MUFU.EX2 R3, R3 ;  /* 0x0000000300037308 */ /* 0x000f220000000800 */
[----:B--2---:R-:W-:Y:S01]  /*2010*/  FMNMX R174, R4, R5, !PT ;  /* 0x0000000504ae7209 */ /* 0x004fe20007800000 */
[----:B------:R-:W-:Y:S01]  /*2020*/  FFMA R11, R41, UR7, -R2 ;  /* 0x00000007290b7c23 */ /* 0x000fe20008000802 */
[----:B------:R-:W-:-:S02]  /*2030*/  ULDC UR7, c[0x0][0x604] ;  /* 0x0001810000077ab9 */ /* 0x000fc40000000800 */
[----:B------:R-:W-:Y:S01]  /*2040*/  FSETP.NEU.AND P1, PT, R174, -INF , PT ;  /* 0xff800000ae00780b */ /* 0x000fe20003f2d000 */
[--C-:B------:R-:W-:Y:S01]  /*2050*/  FFMA R10, R44, UR7, -R2.reuse ;  /* 0x000000072c0a7c23 */ /* 0x100fe20008000802 */
[----:B------:R-:W-:Y:S01]  /*2060*/  @!P4 FMUL R32, R32, 0.5 ;  /* 0x3f0000002020c820 */ /* 0x000fe20000400000 */
[----:B------:R-:W2:Y:S01]  /*2070*/  MUFU.EX2 R5, R29 ;  /* 0x0000001d00057308 */ /* 0x000ea20000000800 */
[----:B------:R-:W-:Y:S01]  /*2080*/  FSEL R152, R174, RZ, P1 ;  /* 0x000000ffae987208 */ /* 0x000fe20000800000 */
[----:B---3--:R-:W-:Y:S01]  /*2090*/  @!P6 FMUL R28, R28, R28 ;  /* 0x0000001c1c1ce220 */ /* 0x008fe20000400000 */
[----:B------:R-:W-:Y:S01]  /*20a0*/  FSETP.GEU.AND P1, PT, R7, -126, PT ;  /* 0xc2fc00000700780b */ /* 0x000fe20003f2e000 */
[----:B------:R-:W-:Y:S01]  /*20b0*/  ULDC UR7, c[0x0][0x604] ;  /* 0x0001810000077ab9 */ /* 0x000fe20000000800 */
[----:B------:R-:W-:Y:S01]  /*20c0*/  FSETP.GEU.AND P6, PT, R8, -126, PT ;  /* 0xc2fc00000800780b */ /* 0x000fe20003fce000 */
[----:B------:R-:W-:Y:S01]  /*20d0*/  FFMA R13, R45, UR7, -R2 ;  /* 0x000000072d0d7c23 */ /* 0x000fe20008000802 */
[----:B------:R-:W-:Y:S01]  /*20e0*/  ULDC UR7, c[0x0][0x604] ;  /* 0x0001810000077ab9 */ /* 0x000fe20000000800 */
[----:B------:R-:W3:Y:S01]  /*20f0*/  MUFU.EX2 R4, R6 ;  /* 0x0000000600047308 */ /* 0x000ee20000000800 */
[----:B----4-:R-:W-:Y:S01]  /*2100*/  @!P5 FMUL R3, R3, R3 ;  /* 0x000000030303d220 */ /* 0x010fe20000400000 */
[----:B------:R-:W-:-:S06]  /*2110*/  FSETP.GEU.AND P5, PT, R9, -126, PT ;  /* 0xc2fc00000900780b */ /* 0x000fcc0003fae000 */
[----:B------:R-:W-:Y:S01]  /*2120*/  @!P1 FMUL R7, R7, 0.5 ;  /* 0x3f00000007079820 */ /* 0x000fe20000400000 */
[----:B------:R4:W5:Y:S01]  /*2130*/  MUFU.EX2 R6, R32 ;  /* 0x0000002000067308 */ /* 0x0009620000000800 */
[----:B------:R-:W-:Y:S01]  /*2140*/  @!P6 FMUL R8, R8, 0.5 ;  /* 0x3f0000000808e820 */ /* 0x000fe20000400000 */
[----:B--2---:R-:W-:Y:S01]  /*2150*/  @!P2 FMUL R5, R5, R5 ;  /* 0x000000050505a220 */ /* 0x004fe20000400000 */
[----:B------:R-:W-:-:S03]  /*2160*/  FSETP.GEU.AND P2, PT, R11, -126, PT ;  /* 0xc2fc00000b00780b */ /* 0x000fc60003f4e000 */
[----:B------:R-:W-:Y:S02]  /*2170*/  @!P5 FMUL R9, R9, 0.5 ;  /* 0x3f0000000909d820 */ /* 0x000fe40000400000 */
[----:B------:R-:W2:Y:S01]  /*2180*/  MUFU.EX2 R7, R7 ;  /* 0x0000000700077308 */ /* 0x000ea20000000800 */
[--C-:B----4-:R-:W-:Y:S01]  /*2190*/  FFMA R32, R48, UR7, -R2.reuse ;  /* 0x0000000730207c23 */ /* 0x110fe20008000802 */
[----:B------:R-:W-:Y:S01]  /*21a0*/  ULDC UR7, c[0x0][0x604] ;  /* 0x0001810000077ab9 */ /* 0x000fe20000000800 */
[----:B---3--:R-:W-:Y:S01]  /*21b0*/  @!P3 FMUL R4, R4, R4 ;  /* 0x000000040404b220 */ /* 0x008fe20000400000 */
[--C-:B------:R-:W-:Y:S01]  /*21c0*/  FFMA R15, R49, UR7, -R2.reuse ;  /* 0x00000007310f7c23 */ /* 0x100fe20008000802 */
[----:B------:R-:W-:Y:S01]  /*21d0*/  ULDC UR7, c[0x0][0x604] ;  /* 0x0001810000077ab9 */ /* 0x000fe20000000800 */
[----:B------:R-:W-:Y:S01]  /*21e0*/  FSETP.GEU.AND P3, PT, R36, -126, PT ;  /* 0xc2fc00002400780b */ /* 0x000fe20003f6e000 */
[----:B------:R-:W-:Y:S01]  /*21f0*/  FFMA R12, R52, UR7, -R2 ;  /* 0x00000007340c7c23 */ /* 0x000fe20008000802 */
[----:B------:R-:W3:Y:S01]  /*2200*/  MUFU.EX2 R9, R9 ;  /* 0x0000000900097308 */ /* 0x000ee20000000800 */
[----:B-----5:R-:W-:Y:S01]  /*2210*/  @!P4 FMUL R6, R6, R6 ;  /* 0x000000060606c220 */ /* 0x020fe20000400000 */
[----:B------:R-:W-:Y:S01]  /*2220*/  FSETP.GEU.AND P4, PT, R10, -126, PT ;  /* 0xc2fc00000a00780b */ /* 0x000fe20003f8e000 */
[----:B------:R-:W-:Y:S01]  /*2230*/  @!P2 FMUL R11, R11, 0.5 ;  /* 0x3f0000000b0ba820 */ /* 0x000fe20000400000 */
[----:B------:R-:W-:-:S02]  /*2240*/  ULDC UR7, c[0x0][0x604] ;  /* 0x0001810000077ab9 */ /* 0x000fc40000000800 */
[--C-:B------:R-:W-:Y:S01]  /*2250*/  FFMA R17, R53, UR7, -R2.reuse ;  /* 0x0000000735117c23 */ /* 0x100fe20008000802 */
[----:B------:R-:W-:Y:S01]  /*2260*/  ULDC UR7, c[0x0][0x604] ;  /* 0x0001810000077ab9 */ /* 0x000fe20000000800 */
[----:B------:R-:W4:Y:S01]  /*2270*/  MUFU.EX2 R8, R8 ;  /* 0x0000000800087308 */ /* 0x000f220000000800 */
[----:B--2---:R-:W-:Y:S01]  /*2280*/  @!P1 FMUL R7, R7, R7 ;  /* 0x0000000707079220 */ /* 0x004fe20000400000 */
[----:B------:R-:W-:Y:S01]  /*2290*/  FSETP.GEU.AND P1, PT, R13, -126, PT ;  /* 0xc2fc00000d00780b */ /* 0x000fe20003f2e000 */
[--C-:B------:R-:W-:Y:S01]  /*22a0*/  FFMA R48, R56, UR7, -R2.reuse ;  /* 0x0000000738307c23 */ /* 0x100fe20008000802 */
[----:B------:R-:W-:Y:S01]  /*22b0*/  ULDC UR7, c[0x0][0x604] ;  /* 0x0001810000077ab9 */ /* 0x000fe20000000800 */
[----:B------:R-:W-:Y:S01]  /*22c0*/  @!P3 FMUL R36, R36, 0.5 ;  /* 0x3f0000002424b820 */ /* 0x000fe20000400000 */
[----:B------:R-:W-:Y:S01]  /*22d0*/  FFMA R19, R57, UR7, -R2 ;  /* 0x0000000739137c23 */ /* 0x000fe20008000802 */
[----:B------:R-:W-:Y:S01]  /*22e0*/  @!P4 FMUL R10, R10, 0.5 ;  /* 0x3f0000000a0ac820 */ /* 0x000fe20000400000 */
[----:B------:R-:W2:Y:S01]  /*22f0*/  MUFU.EX2 R11, R11 ;  /* 0x0000000b000b7308 */ /* 0x000ea20000000800 */
[----:B---3--:R-:W-:Y:S01]  /*2300*/  @!P5 FMUL R9, R9, R9 ;  /* 0x000000090909d220 */ /* 0x008fe20000400000 */
[----:B------:R-:W-:Y:S01]  /*2310*/  FSETP.GEU.AND P5, PT, R15, -126, PT ;  /* 0xc2fc00000f00780b */ /* 0x000fe20003fae000 */
[----:B------:R-:W-:-:S02]  /*2320*/  ULDC UR7, c[0x0][0x604] ;  /* 0x0001810000077ab9 */ /* 0x000fc40000000800 */
[--C-:B------:R-:W-:Y:S01]  /*2330*/  FFMA R14, R60, UR7, -R2.reuse ;  /* 0x000000073c0e7c23 */ /* 0x100fe20008000802 */
[----:B------:R-:W-:Y:S01]  /*2340*/  ULDC UR7, c[0x0][0x604] ;  /* 0x0001810000077ab9 */ /* 0x000fe20000000800 */
[----:B------:R-:W-:Y:S01]  /*2350*/  @!P1 FMUL R13, R13, 0.5 ;  /* 0x3f0000000d0d9820 */ /* 0x000fe20000400000 */
[----:B------:R-:W3:Y:S01]  /*2360*/  MUFU.EX2 R10, R10 ;  /* 0x0000000a000a7308 */ /* 0x000ee20000000800 */
[----:B----4-:R-:W-:Y:S01]  /*2370*/  @!P6 FMUL R8, R8, R8 ;  /* 0x000000080808e220 */ /* 0x010fe20000400000 */
[----:B------:R-:W-:Y:S01]  /*2380*/  FSETP.GEU.AND P6, PT, R32, -126, PT ;  /* 0xc2fc00002000780b */ /* 0x000fe20003fce000 */
[--C-:B------:R-:W-:Y:S01]  /*2390*/  FFMA R21, R61, UR7, -R2.reuse ;  /* 0x000000073d157c23 */ /* 0x100fe20008000802 */
[----:B------:R-:W-:Y:S02]  /*23a0*/  ULDC UR7, c[0x0][0x604] ;  /* 0x0001810000077ab9 */ /* 0x000fe40000000800 */
[----:B------:R-:W-:Y:S01]  /*23b0*/  FFMA R52, R64, UR7, -R2 ;  /* 0x0000000740347c23 */ /* 0x000fe20008000802 */
[----:B------:R-:W-:Y:S01]  /*23c0*/  @!P5 FMUL R15, R15, 0.5 ;  /* 0x3f0000000f0fd820 */ /* 0x000fe20000400000 */
[----:B------:R-:W4:Y:S01]  /*23d0*/  MUFU.EX2 R13, R13 ;  /* 0x0000000d000d7308 */ /* 0x000f220000000800 */
[----:B--2---:R-:W-:Y:S01]  /*23e0*/  @!P2 FMUL R11, R11, R11 ;  /* 0x0000000b0b0ba220 */ /* 0x004fe20000400000 */
[----:B------:R-:W-:Y:S01]  /*23f0*/  FSETP.GEU.AND P2, PT, R17, -126, PT ;  /* 0xc2fc00001100780b */ /* 0x000fe20003f4e000 */
[----:B------:R-:W-:-:S02]  /*2400*/  ULDC UR7, c[0x0][0x604] ;  /* 0x0001810000077ab9 */ /* 0x000fc40000000800 */
[--C-:B------:R-:W-:Y:S01]  /*2410*/  FFMA R23, R65, UR7, -R2.reuse ;  /* 0x0000000741177c23 */ /* 0x100fe20008000802 */
[----:B------:R-:W-:Y:S01]  /*2420*/  ULDC UR7, c[0x0][0x604] ;  /* 0x0001810000077ab9 */ /* 0x000fe20000000800 */
[----:B------:R-:W-:Y:S01]  /*2430*/  @!P6 FMUL R32, R32, 0.5 ;  /* 0x3f0000002020e820 */ /* 0x000fe20000400000 */
[----:B------:R-:W2:Y:S01]  /*2440*/  MUFU.EX2 R15, R15 ;  /* 0x0000000f000f7308 */ /* 0x000ea20000000800 */
[----:B---3--:R-:W-:Y:S01]  /*2450*/  @!P4 FMUL R10, R10, R10 ;  /* 0x0000000a0a0ac220 */ /* 0x008fe20000400000 */
[----:B------:R-:W-:Y:S01]  /*2460*/  FSETP.GEU.AND P4, PT, R48, -126, PT ;  /* 0xc2fc00003000780b */ /* 0x000fe20003f8e000 */
[--C-:B------:R-:W-:Y:S01]  /*2470*/  FFMA R16, R68, UR7, -R2.reuse ;  /* 0x0000000744107c23 */ /* 0x100fe20008000802 */
[----:B------:R-:W-:Y:S02]  /*2480*/  ULDC UR7, c[0x0][0x604] ;  /* 0x0001810000077ab9 */ /* 0x000fe40000000800 */
[----:B------:R-:W-:Y:S01]  /*2490*/  FFMA R25, R69, UR7, -R2 ;  /* 0x0000000745197c23 */ /* 0x000fe20008000802 */
[----:B------:R-:W-:Y:S01]  /*24a0*/  @!P2 FMUL R17, R17, 0.5 ;  /* 0x3f0000001111a820 */ /* 0x000fe20000400000 */
[----:B------:R-:W3:Y:S01]  /*24b0*/  MUFU.EX2 R32, R32 ;  /* 0x0000002000207308 */ /* 0x000ee20000000800 */
[----:B----4-:R-:W-:Y:S01]  /*24c0*/  @!P1 FMUL R13, R13, R13 ;  /* 0x0000000d0d0d9220 */ /* 0x010fe20000400000 */
[----:B------:R-:W-:Y:S01]  /*24d0*/  FSETP.GEU.AND P1, PT, R19, -126, PT ;  /* 0xc2fc00001300780b */ /* 0x000fe20003f2e000 */
[----:B------:R-:W-:-:S02]  /*24e0*/  ULDC UR7, c[0x0][0x604] ;  /* 0x0001810000077ab9 */ /* 0x000fc40000000800 */
[--C-:B------:R-:W-:Y:S01]  /*24f0*/  FFMA R60, R72, UR7, -R2.reuse ;  /* 0x00000007483c7c23 */ /* 0x100fe20008000802 */
[----:B------:R-:W-:Y:S01]  /*2500*/  ULDC UR7, c[0x0][0x604] ;  /* 0x0001810000077ab9 */ /* 0x000fe20000000800 */
[----:B------:R-:W-:Y:S01]  /*2510*/  @!P4 FMUL R48, R48, 0.5 ;  /* 0x3f0000003030c820 */ /* 0x000fe20000400000 */
[----:B------:R-:W4:Y:S01]  /*2520*/  MUFU.EX2 R17, R17 ;  /* 0x0000001100117308 */ /* 0x000f220000000800 */
[----:B--2---:R-:W-:Y:S01]  /*2530*/  @!P5 FMUL R15, R15, R15 ;  /* 0x0000000f0f0fd220 */ /* 0x004fe20000400000 */
[----:B------:R-:W-:Y:S01]  /*2540*/  FSETP.GEU.AND P5, PT, R21, -126, PT ;  /* 0xc2fc00001500780b */ /* 0x000fe20003fae000 */
[--C-:B------:R-:W-:Y:S01]  /*2550*/  FFMA R29, R73, UR7, -R2.reuse ;  /* 0x00000007491d7c23 */ /* 0x100fe20008000802 */
[----:B------:R-:W-:Y:S02]  /*2560*/  ULDC UR7, c[0x0][0x604] ;  /* 0x0001810000077ab9 */ /* 0x000fe40000000800 */
        /* <DEDUP_REMOVED lines=174> */
[----:B------:R-:W-:Y:S01]  /*3050*/  FFMA R112, R149, UR7, -R2 ;  /* 0x0000000795707c23 */ /* 0x000fe20008000802 */
[----:B------:R-:W-:Y:S01]  /*3060*/  ULDC UR7, c[0x0][0x604] ;  /* 0x0001810000077ab9 */ /* 0x000fe20000000800 */
[----:B------:R-:W-:Y:S01]  /*3070*/  @!P6 FMUL R65, R65, 0.5 ;  /* 0x3f0000004141e820 */ /* 0x000fe20000400000 */
[----:B------:R-:W3:Y:S01]  /*3080*/  MUFU.EX2 R18, R18 ;  /* 0x0000001200127308 */ /* 0x000ee20000000800 */
[----:B----4-:R-:W-:Y:S01]  /*3090*/  @!P1 FMUL R80, R80, R80 ;  /* 0x0000005050509220 */ /* 0x010fe20000400000 */
[----:B------:R-:W-:Y:S01]  /*30a0*/  FSETP.GEU.AND P1, PT, R56, -126, PT ;  /* 0xc2fc00003800780b */ /* 0x000fe20003f2e000 */
[----:B------:R-:W-:Y:S01]  /*30b0*/  FMUL R2, R152, UR7 ;  /* 0x0000000798027c20 */ /* 0x000fe20008400000 */
[----:B------:R-:W-:-:S03]  /*30c0*/  ULDC UR7, c[0x0][0x604] ;  /* 0x0001810000077ab9 */ /* 0x000fc60000000800 */
[----:B------:R-:W-:Y:S01]  /*30d0*/  @!P5 FMUL R84, R84, 0.5 ;  /* 0x3f0000005454d820 */ /* 0x000fe20000400000 */
[----:B------:R-:W4:Y:S01]  /*30e0*/  MUFU.EX2 R61, R61 ;  /* 0x0000003d003d7308 */ /* 0x000f220000000800 */
[----:B--2---:R-:W-:Y:S01]  /*30f0*/  @!P2 FMUL R24, R24, R24 ;  /* 0x000000181818a220 */ /* 0x004fe20000400000 */
[----:B------:R-:W-:Y:S01]  /*3100*/  FSETP.GEU.AND P2, PT, R76, -126, PT ;  /* 0xc2fc00004c00780b */ /* 0x000fe20003f4e000 */
[--C-:B------:R-:W-:Y:S01]  /*3110*/  FFMA R116, R27, UR7, -R2.reuse ;  /* 0x000000071b747c23 */ /* 0x100fe20008000802 */
[----:B------:R-:W-:Y:S01]  /*3120*/  ULDC UR7, c[0x0][0x604] ;  /* 0x0001810000077ab9 */ /* 0x000fe20000000800 */
[--C-:B------:R-:W-:Y:S01]  /*3130*/  FFMA R26, R26, UR10, -R2.reuse ;  /* 0x0000000a1a1a7c23 */ /* 0x100fe20008000802 */
[--C-:B------:R-:W-:Y:S01]  /*3140*/  FFMA R30, R30, UR7, -R2.reuse ;  /* 0x000000071e1e7c23 */ /* 0x100fe20008000802 */
[----:B------:R-:W-:Y:S01]  /*3150*/  @!P1 FMUL R56, R56, 0.5 ;  /* 0x3f00000038389820 */ /* 0x000fe20000400000 */
[----:B------:R-:W2:Y:S01]  /*3160*/  MUFU.EX2 R65, R65 ;  /* 0x0000004100417308 */ /* 0x000ea20000000800 */
[----:B---3--:R-:W-:Y:S01]  /*3170*/  @!P3 FMUL R18, R18, R18 ;  /* 0x000000121212b220 */ /* 0x008fe20000400000 */
[----:B------:R-:W-:Y:S01]  /*3180*/  FSETP.GEU.AND P3, PT, R45, -126, PT ;  /* 0xc2fc00002d00780b */ /* 0x000fe20003f6e000 */
[----:B------:R-:W-:Y:S01]  /*3190*/  ULDC UR7, c[0x0][0x604] ;  /* 0x0001810000077ab9 */ /* 0x000fe20000000800 */
[----:B------:R-:W-:Y:S01]  /*31a0*/  ULDC UR10, c[0x0][0x604] ;  /* 0x00018100000a7ab9 */ /* 0x000fe20000000800 */
[--C-:B------:R-:W-:Y:S01]  /*31b0*/  FFMA R120, R31, UR7, -R2.reuse ;  /* 0x000000071f787c23 */ /* 0x100fe20008000802 */
[----:B------:R-:W-:Y:S01]  /*31c0*/  ULDC UR7, c[0x0][0x604] ;  /* 0x0001810000077ab9 */ /* 0x000fe20000000800 */
[----:B------:R-:W-:Y:S01]  /*31d0*/  @!P2 FMUL R76, R76, 0.5 ;  /* 0x3f0000004c4ca820 */ /* 0x000fe20000400000 */
[----:B------:R-:W3:Y:S01]  /*31e0*/  MUFU.EX2 R84, R84 ;  /* 0x0000005400547308 */ /* 0x000ee20000000800 */
[----:B----4-:R-:W-:Y:S01]  /*31f0*/  @!P4 FMUL R61, R61, R61 ;  /* 0x0000003d3d3dc220 */ /* 0x010fe20000400000 */
[----:B------:R-:W-:Y:S01]  /*3200*/  FSETP.GEU.AND P4, PT, R73, -126, PT ;  /* 0xc2fc00004900780b */ /* 0x000fe20003f8e000 */
[--C-:B------:R-:W-:Y:S01]  /*3210*/  FFMA R34, R34, UR7, -R2.reuse ;  /* 0x0000000722227c23 */ /* 0x100fe20008000802 */
[----:B------:R-:W-:Y:S01]  /*3220*/  ULDC UR7, c[0x0][0x604] ;  /* 0x0001810000077ab9 */ /* 0x000fe20000000800 */
[--C-:B------:R-:W-:Y:S01]  /*3230*/  FFMA R130, R130, UR10, -R2.reuse ;  /* 0x0000000a82827c23 */ /* 0x100fe20008000802 */
[--C-:B------:R-:W-:Y:S01]  /*3240*/  FFMA R124, R35, UR7, -R2.reuse ;  /* 0x00000007237c7c23 */ /* 0x100fe20008000802 */
[----:B------:R-:W-:Y:S01]  /*3250*/  @!P3 FMUL R45, R45, 0.5 ;  /* 0x3f0000002d2db820 */ /* 0x000fe20000400000 */
[----:B------:R-:W4:Y:S01]  /*3260*/  MUFU.EX2 R56, R56 ;  /* 0x0000003800387308 */ /* 0x000f220000000800 */
[----:B--2---:R-:W-:Y:S01]  /*3270*/  @!P6 FMUL R65, R65, R65 ;  /* 0x000000414141e220 */ /* 0x004fe20000400000 */
[----:B------:R-:W-:Y:S01]  /*3280*/  FSETP.GEU.AND P6, PT, R77, -126, PT ;  /* 0xc2fc00004d00780b */ /* 0x000fe20003fce000 */
[----:B------:R-:W-:Y:S01]  /*3290*/  ULDC UR7, c[0x0][0x604] ;  /* 0x0001810000077ab9 */ /* 0x000fe20000000800 */
[----:B------:R-:W-:Y:S01]  /*32a0*/  ULDC UR10, c[0x0][0x604] ;  /* 0x00018100000a7ab9 */ /* 0x000fe20000000800 */
[--C-:B------:R-:W-:Y:S01]  /*32b0*/  FFMA R38, R38, UR7, -R2.reuse ;  /* 0x0000000726267c23 */ /* 0x100fe20008000802 */
[----:B------:R-:W-:Y:S01]  /*32c0*/  ULDC UR7, c[0x0][0x604] ;  /* 0x0001810000077ab9 */ /* 0x000fe20000000800 */
[----:B------:R-:W-:Y:S01]  /*32d0*/  @!P4 FMUL R73, R73, 0.5 ;  /* 0x3f0000004949c820 */ /* 0x000fe20000400000 */
[----:B------:R-:W2:Y:S01]  /*32e0*/  MUFU.EX2 R76, R76 ;  /* 0x0000004c004c7308 */ /* 0x000ea20000000800 */
[----:B---3--:R-:W-:Y:S01]  /*32f0*/  @!P5 FMUL R84, R84, R84 ;  /* 0x000000545454d220 */ /* 0x008fe20000400000 */
[----:B------:R-:W-:Y:S01]  /*3300*/  FSETP.GEU.AND P5, PT, R92, -126, PT ;  /* 0xc2fc00005c00780b */ /* 0x000fe20003fae000 */
[--C-:B------:R-:W-:Y:S01]  /*3310*/  FFMA R128, R39, UR7, -R2.reuse ;  /* 0x0000000727807c23 */ /* 0x100fe20008000802 */
[----:B------:R-:W-:Y:S01]  /*3320*/  ULDC UR7, c[0x0][0x604] ;  /* 0x0001810000077ab9 */ /* 0x000fe20000000800 */
[--C-:B------:R-:W-:Y:S01]  /*3330*/  FFMA R125, R139, UR10, -R2.reuse ;  /* 0x0000000a8b7d7c23 */ /* 0x100fe20008000802 */
[--C-:B------:R-:W-:Y:S01]  /*3340*/  FFMA R42, R42, UR7, -R2.reuse ;  /* 0x000000072a2a7c23 */ /* 0x100fe20008000802 */
[----:B------:R-:W-:Y:S01]  /*3350*/  @!P6 FMUL R77, R77, 0.5 ;  /* 0x3f0000004d4de820 */ /* 0x000fe20000400000 */
[----:B------:R-:W3:Y:S01]  /*3360*/  MUFU.EX2 R45, R45 ;  /* 0x0000002d002d7308 */ /* 0x000ee20000000800 */
[----:B----4-:R-:W-:Y:S01]  /*3370*/  @!P1 FMUL R56, R56, R56 ;  /* 0x0000003838389220 */ /* 0x010fe20000400000 */
[----:B------:R-:W-:Y:S01]  /*3380*/  FSETP.GEU.AND P1, PT, R96, -126, PT ;  /* 0xc2fc00006000780b */ /* 0x000fe20003f2e000 */
[----:B------:R-:W-:Y:S01]  /*3390*/  ULDC UR7, c[0x0][0x604] ;  /* 0x0001810000077ab9 */ /* 0x000fe20000000800 */
[--C-:B------:R-:W-:Y:S01]  /*33a0*/  FFMA R138, R138, UR15, -R2.reuse ;  /* 0x0000000f8a8a7c23 */ /* 0x100fe20008000802 */
[--C-:B------:R-:W-:Y:S01]  /*33b0*/  FFMA R43, R43, UR7, -R2.reuse ;  /* 0x000000072b2b7c23 */ /* 0x100fe20008000802 */
[----:B------:R-:W-:Y:S01]  /*33c0*/  ULDC UR7, c[0x0][0x604] ;  /* 0x0001810000077ab9 */ /* 0x000fe20000000800 */
        /* <DEDUP_REMOVED lines=13> */
[--C-:B------:R-:W-:Y:S01]  /*34a0*/  FFMA R142, R142, UR18, -R2.reuse ;  /* 0x000000128e8e7c23 */ /* 0x100fe20008000802 */
        /* <DEDUP_REMOVED lines=8> */
[----:B------:R-:W-:Y:S01]  /*3530*/  ULDC UR15, c[0x0][0x604] ;  /* 0x00018100000f7ab9 */ /* 0x000fe20000000800 */
[--C-:B------:R-:W-:Y:S01]  /*3540*/  FFMA R54, R54, UR7, -R2.reuse ;  /* 0x0000000736367c23 */ /* 0x100fe20008000802 */
[----:B------:R-:W-:Y:S01]  /*3550*/  @!P3 FMUL R57, R57, 0.5 ;  /* 0x3f0000003939b820 */ /* 0x000fe20000400000 */
[----:B------:R-:W4:Y:S01]  /*3560*/  MUFU.EX2 R96, R96 ;  /* 0x0000006000607308 */ /* 0x000f220000000800 */
[----:B--2---:R-:W-:Y:S01]  /*3570*/  @!P6 FMUL R77, R77, R77 ;  /* 0x0000004d4d4de220 */ /* 0x004fe20000400000 */
[----:B------:R-:W-:Y:S01]  /*3580*/  FSETP.GEU.AND P6, PT, R89, -126, PT ;  /* 0xc2fc00005900780b */ /* 0x000fe20003fce000 */
[----:B------:R-:W-:Y:S01]  /*3590*/  ULDC UR7, c[0x0][0x604] ;  /* 0x0001810000077ab9 */ /* 0x000fe20000000800 */
[----:B------:R-:W-:-:S03]  /*35a0*/  FFMA R150, R150, UR23, -R2 ;  /* 0x0000001796967c23 */ /* 0x000fc60008000802 */
[----:B------:R-:W-:Y:S01]  /*35b0*/  @!P4 FMUL R85, R85, 0.5 ;  /* 0x3f0000005555c820 */ /* 0x000fe20000400000 */
[----:B------:R-:W2:Y:S01]  /*35c0*/  MUFU.EX2 R88, R88 ;  /* 0x0000005800587308 */ /* 0x000ea20000000800 */
[----:B---3--:R-:W-:Y:S01]  /*35d0*/  @!P5 FMUL R92, R92, R92 ;  /* 0x0000005c5c5cd220 */ /* 0x008fe20000400000 */
[----:B------:R-:W-:-:S05]  /*35e0*/  FSETP.GEU.AND P5, PT, R108, -126, PT ;  /* 0xc2fc00006c00780b */ /* 0x000fca0003fae000 */
[----:B------:R-:W-:Y:S01]  /*35f0*/  @!P6 FMUL R89, R89, 0.5 ;  /* 0x3f0000005959e820 */ /* 0x000fe20000400000 */
[----:B------:R-:W3:Y:S01]  /*3600*/  MUFU.EX2 R57, R57 ;  /* 0x0000003900397308 */ /* 0x000ee20000000800 */
[----:B----4-:R-:W-:Y:S01]  /*3610*/  @!P1 FMUL R96, R96, R96 ;  /* 0x0000006060609220 */ /* 0x010fe20000400000 */
[----:B------:R-:W-:-:S05]  /*3620*/  FSETP.GEU.AND P1, PT, R104, -126, PT ;  /* 0xc2fc00006800780b */ /* 0x000fca0003f2e000 */
[----:B------:R-:W-:Y:S01]  /*3630*/  @!P5 FMUL R108, R108, 0.5 ;  /* 0x3f0000006c6cd820 */ /* 0x000fe20000400000 */
[----:B------:R-:W4:Y:S01]  /*3640*/  MUFU.EX2 R85, R85 ;  /* 0x0000005500557308 */ /* 0x000f220000000800 */
[----:B--2---:R-:W-:Y:S01]  /*3650*/  @!P2 FMUL R88, R88, R88 ;  /* 0x000000585858a220 */ /* 0x004fe20000400000 */
[----:B------:R-:W-:-:S05]  /*3660*/  FSETP.GEU.AND P2, PT, R100, -126, PT ;  /* 0xc2fc00006400780b */ /* 0x000fca0003f4e000 */
        /* <DEDUP_REMOVED lines=41> */
[----:B------:R3:W5:Y:S01]  /*3900*/  MUFU.EX2 R27, R26 ;  /* 0x0000001a001b7308 */ /* 0x0007620000000800 */
[----:B----4-:R-:W-:Y:S01]  /*3910*/  @!P1 FMUL R116, R116, R116 ;  /* 0x0000007474749220 */ /* 0x010fe20000400000 */
[----:B------:R-:W-:-:S05]  /*3920*/  FSETP.GEU.AND P1, PT, R128, -126, PT ;  /* 0xc2fc00008000780b */ /* 0x000fca0003f2e000 */
[----:B------:R-:W-:Y:S01]  /*3930*/  @!P5 FMUL R43, R43, 0.5 ;  /* 0x3f0000002b2bd820 */ /* 0x000fe20000400000 */
[----:B------:R-:W4:Y:S01]  /*3940*/  MUFU.EX2 R81, R81 ;  /* 0x0000005100517308 */ /* 0x000f220000000800 */
[----:B--2---:R-:W-:Y:S01]  /*3950*/  @!P2 FMUL R112, R112, R112 ;  /* 0x000000707070a220 */ /* 0x004fe20000400000 */
[----:B------:R-:W-:Y:S01]  /*3960*/  FSETP.GEU.AND P2, PT, R124, -126, PT ;  /* 0xc2fc00007c00780b */ /* 0x000fe20003f4e000 */
[----:B---3--:R-:W-:Y:S01]  /*3970*/  FFMA R26, R55, UR7, -R2 ;  /* 0x00000007371a7c23 */ /* 0x008fe20008000802 */
[----:B------:R-:W-:-:S03]  /*3980*/  ULDC UR7, c[0x0][0x604] ;  /* 0x0001810000077ab9 */ /* 0x000fc60000000800 */
[----:B------:R-:W-:Y:S01]  /*3990*/  @!P1 FMUL R128, R128, 0.5 ;  /* 0x3f00000080809820 */ /* 0x000fe20000400000 */
[----:B------:R2:W3:Y:S01]  /*39a0*/  MUFU.EX2 R31, R30 ;  /* 0x0000001e001f7308 */ /* 0x0004e20000000800 */
[----:B-----5:R-:W-:Y:S01]  /*39b0*/  @!P4 FMUL R27, R27, R27 ;  /* 0x0000001b1b1bc220 */ /* 0x020fe20000400000 */
[----:B------:R-:W-:-:S05]  /*39c0*/  FSETP.GEU.AND P4, PT, R38, -126, PT ;  /* 0xc2fc00002600780b */ /* 0x000fca0003f8e000 */
[----:B------:R-:W-:Y:S01]  /*39d0*/  @!P2 FMUL R124, R124, 0.5 ;  /* 0x3f0000007c7ca820 */ /* 0x000fe20000400000 */
[----:B------:R5:W1:Y:S01]  /*39e0*/  MUFU.EX2 R47, R43 ;  /* 0x0000002b002f7308 */ /* 0x000a620000000800 */
[----:B----4-:R-:W-:Y:S01]  /*39f0*/  @!P3 FMUL R81, R81, R81 ;  /* 0x000000515151b220 */ /* 0x010fe20000400000 */
[----:B------:R-:W-:Y:S01]  /*3a00*/  FSETP.GEU.AND P3, PT, R93, -126, PT ;  /* 0xc2fc00005d00780b */ /* 0x000fe20003f6e000 */
[--C-:B--2---:R-:W-:Y:S01]  /*3a10*/  FFMA R30, R58, UR7, -R2.reuse ;  /* 0x000000073a1e7c23 */ /* 0x104fe20008000802 */
[----:B------:R-:W-:Y:S02]  /*3a20*/  ULDC UR7, c[0x0][0x604] ;  /* 0x0001810000077ab9 */ /* 0x000fe40000000800 */
[--C-:B------:R-:W-:Y:S01]  /*3a30*/  FFMA R140, R59, UR7, -R2.reuse ;  /* 0x000000073b8c7c23 */ /* 0x100fe20008000802 */
[----:B------:R-:W-:Y:S01]  /*3a40*/  @!P4 FMUL R38, R38, 0.5 ;  /* 0x3f0000002626c820 */ /* 0x000fe20000400000 */
[----:B------:R-:W2:Y:S01]  /*3a50*/  MUFU.EX2 R128, R128 ;  /* 0x0000008000807308 */ /* 0x000ea20000000800 */
[----:B---3--:R-:W-:Y:S01]  /*3a60*/  @!P6 FMUL R31, R31, R31 ;  /* 0x0000001f1f1fe220 */ /* 0x008fe20000400000 */
[----:B------:R-:W-:Y:S01]  /*3a70*/  FSETP.GEU.AND P6, PT, R42, -126, PT ;  /* 0xc2fc00002a00780b */ /* 0x000fe20003fce000 */
[----:B------:R-:W-:Y:S01]  /*3a80*/  ULDC UR7, c[0x0][0x604] ;  /* 0x0001810000077ab9 */ /* 0x000fe20000000800 */
[----:B-----5:R-:W-:Y:S01]  /*3a90*/  FADD R43, R48, R77 ;  /* 0x0000004d302b7221 */ /* 0x020fe20000000000 */
[--C-:B------:R-:W-:Y:S01]  /*3aa0*/  FFMA R62, R62, UR7, -R2.reuse ;  /* 0x000000073e3e7c23 */ /* 0x100fe20008000802 */
[----:B------:R-:W-:Y:S01]  /*3ab0*/  ULDC UR7, c[0x0][0x604] ;  /* 0x0001810000077ab9 */ /* 0x000fe20000000800 */
[----:B------:R-:W-:Y:S01]  /*3ac0*/  @!P3 FMUL R93, R93, 0.5 ;  /* 0x3f0000005d5db820 */ /* 0x000fe20000400000 */
[----:B------:R-:W3:Y:S01]  /*3ad0*/  MUFU.EX2 R124, R124 ;  /* 0x0000007c007c7308 */ /* 0x000ee20000000800 */
[----:B-1----:R-:W-:Y:S01]  /*3ae0*/  @!P5 FMUL R47, R47, R47 ;  /* 0x0000002f2f2fd220 */ /* 0x002fe20000400000 */
[----:B------:R-:W-:Y:S01]  /*3af0*/  FSETP.GEU.AND P5, PT, R26, -126, PT ;  /* 0xc2fc00001a00780b */ /* 0x000fe20003fae000 */
[--C-:B------:R-:W-:Y:S01]  /*3b00*/  FFMA R144, R63, UR7, -R2.reuse ;  /* 0x000000073f907c23 */ /* 0x100fe20008000802 */
[----:B------:R-:W-:Y:S01]  /*3b10*/  ULDC UR7, c[0x0][0x604] ;  /* 0x0001810000077ab9 */ /* 0x000fe20000000800 */
[----:B------:R-:W-:Y:S01]  /*3b20*/  F2FP.F16.F32.PACK_AB R48, R19, R48 ;  /* 0x000000301330723e */ /* 0x000fe200000000ff */
[----:B------:R-:W-:Y:S01]  /*3b30*/  FFMA R66, R66, UR7, -R2 ;  /* 0x0000000742427c23 */ /* 0x000fe20008000802 */
[----:B------:R-:W-:Y:S01]  /*3b40*/  @!P6 FMUL R42, R42, 0.5 ;  /* 0x3f0000002a2ae820 */ /* 0x000fe20000400000 */
[----:B------:R-:W1:Y:S01]  /*3b50*/  MUFU.EX2 R39, R38 ;  /* 0x0000002600277308 */ /* 0x000e620000000800 */
        /* <DEDUP_REMOVED lines=14> */
[----:B-1----:R-:W-:Y:S01]  /*3c40*/  @!P4 FMUL R39, R39, R39 ;  /* 0x000000272727c220 */ /* 0x002fe20000400000 */
[----:B------:R-:W-:Y:S01]  /*3c50*/  FSETP.GEU.AND P4, PT, R50, -126, PT ;  /* 0xc2fc00003200780b */ /* 0x000fe20003f8e000 */
[----:B------:R-:W-:-:S02]  /*3c60*/  ULDC UR7, c[0x0][0x604] ;  /* 0x0001810000077ab9 */ /* 0x000fc40000000800 */
[--C-:B------:R-:W-:Y:S01]  /*3c70*/  FFMA R74, R74, UR7, -R2.reuse ;  /* 0x000000074a4a7c23 */ /* 0x100fe20008000802 */
[----:B------:R-:W-:Y:S01]  /*3c80*/  ULDC UR7, c[0x0][0x604] ;  /* 0x0001810000077ab9 */ /* 0x000fe20000000800 */
[----:B------:R-:W-:Y:S01]  /*3c90*/  @!P2 FMUL R132, R132, 0.5 ;  /* 0x3f0000008484a820 */ /* 0x000fe20000400000 */
[----:B------:R-:W1:Y:S01]  /*3ca0*/  MUFU.EX2 R58, R26 ;  /* 0x0000001a003a7308 */ /* 0x000e620000000800 */
[----:B--2---:R-:W-:Y:S01]  /*3cb0*/  @!P3 FMUL R93, R93, R93 ;  /* 0x0000005d5d5db220 */ /* 0x004fe20000400000 */
[----:B------:R-:W-:Y:S01]  /*3cc0*/  FSETP.GEU.AND P3, PT, R105, -126, PT ;  /* 0xc2fc00006900780b */ /* 0x000fe20003f6e000 */
[--C-:B------:R-:W-:Y:S01]  /*3cd0*/  FFMA R154, R75, UR7, -R2.reuse ;  /* 0x000000074b9a7c23 */ /* 0x100fe20008000802 */
[----:B------:R-:W-:Y:S01]  /*3ce0*/  ULDC UR7, c[0x0][0x604] ;  /* 0x0001810000077ab9 */ /* 0x000fe20000000800 */
[----:B------:R-:W-:Y:S01]  /*3cf0*/  FADD R133, R60, R93 ;  /* 0x0000005d3c857221 */ /* 0x000fe20000000000 */
[--C-:B------:R-:W-:Y:S01]  /*3d00*/  FFMA R78, R78, UR7, -R2.reuse ;  /* 0x000000074e4e7c23 */ /* 0x100fe20008000802 */
[----:B------:R-:W-:Y:S01]  /*3d10*/  @!P4 FMUL R50, R50, 0.5 ;  /* 0x3f0000003232c820 */ /* 0x000fe20000400000 */
[----:B------:R-:W2:Y:S01]  /*3d20*/  MUFU.EX2 R136, R136 ;  /* 0x0000008800887308 */ /* 0x000ea20000000800 */
[----:B---3--:R-:W-:Y:S01]  /*3d30*/  @!P6 FMUL R46, R46, R46 ;  /* 0x0000002e2e2ee220 */ /* 0x008fe20000400000 */
[----:B------:R-:W-:Y:S01]  /*3d40*/  FSETP.GEU.AND P6, PT, R54, -126, PT ;  /* 0xc2fc00003600780b */ /* 0x000fe20003fce000 */
[----:B------:R-:W-:Y:S01]  /*3d50*/  ULDC UR7, c[0x0][0x604] ;  /* 0x0001810000077ab9 */ /* 0x000fe20000000800 */
[----:B------:R-:W-:Y:S01]  /*3d60*/  F2FP.F16.F32.PACK_AB R60, R29, R60 ;  /* 0x0000003c1d3c723e */ /* 0x000fe200000000ff */
[--C-:B------:R-:W-:Y:S01]  /*3d70*/  FFMA R156, R79, UR7, -R2.reuse ;  /* 0x000000074f9c7c23 */ /* 0x100fe20008000802 */
[----:B------:R-:W-:Y:S01]  /*3d80*/  ULDC UR7, c[0x0][0x604] ;  /* 0x0001810000077ab9 */ /* 0x000fe20000000800 */
[----:B------:R-:W-:Y:S01]  /*3d90*/  @!P3 FMUL R105, R105, 0.5 ;  /* 0x3f0000006969b820 */ /* 0x000fe20000400000 */
[----:B------:R-:W3:Y:S01]  /*3da0*/  MUFU.EX2 R132, R132 ;  /* 0x0000008400847308 */ /* 0x000ee20000000800 */
[----:B-1----:R-:W-:Y:S01]  /*3db0*/  @!P5 FMUL R58, R58, R58 ;  /* 0x0000003a3a3ad220 */ /* 0x002fe20000400000 */
[----:B------:R-:W-:Y:S01]  /*3dc0*/  FSETP.GEU.AND P5, PT, R148, -126, PT ;  /* 0xc2fc00009400780b */ /* 0x000fe20003fae000 */
[----:B------:R-:W-:Y:S01]  /*3dd0*/  FFMA R82, R82, UR7, -R2 ;  /* 0x0000000752527c23 */ /* 0x000fe20008000802 */
[----:B------:R-:W-:-:S02]  /*3de0*/  ULDC UR7, c[0x0][0x604] ;  /* 0x0001810000077ab9 */ /* 0x000fc40000000800 */
[--C-:B------:R-:W-:Y:S01]  /*3df0*/  FFMA R158, R83, UR7, -R2.reuse ;  /* 0x00000007539e7c23 */ /* 0x100fe20008000802 */
[----:B------:R-:W-:Y:S01]  /*3e00*/  @!P6 FMUL R54, R54, 0.5 ;  /* 0x3f0000003636e820 */ /* 0x000fe20000400000 */
[----:B------:R-:W1:Y:S01]  /*3e10*/  MUFU.EX2 R51, R50 ;  /* 0x0000003200337308 */ /* 0x000e620000000800 */
[----:B--2---:R-:W-:Y:S01]  /*3e20*/  @!P1 FMUL R136, R136, R136 ;  /* 0x0000008888889220 */ /* 0x004fe20000400000 */
[----:B------:R-:W-:Y:S01]  /*3e30*/  FSETP.GEU.AND P1, PT, R144, -126, PT ;  /* 0xc2fc00009000780b */ /* 0x000fe20003f2e000 */
[----:B------:R-:W-:Y:S02]  /*3e40*/  ULDC UR7, c[0x0][0x604] ;  /* 0x0001810000077ab9 */ /* 0x000fe40000000800 */
[--C-:B------:R-:W-:Y:S01]  /*3e50*/  FFMA R86, R86, UR7, -R2.reuse ;  /* 0x0000000756567c23 */ /* 0x100fe20008000802 */
[----:B------:R-:W-:Y:S01]  /*3e60*/  ULDC UR7, c[0x0][0x604] ;  /* 0x0001810000077ab9 */ /* 0x000fe20000000800 */
[----:B------:R-:W-:Y:S01]  /*3e70*/  @!P5 FMUL R148, R148, 0.5 ;  /* 0x3f0000009494d820 */ /* 0x000fe20000400000 */
[----:B------:R-:W2:Y:S01]  /*3e80*/  MUFU.EX2 R105, R105 ;  /* 0x0000006900697308 */ /* 0x000ea20000000800 */
[----:B---3--:R-:W-:Y:S01]  /*3e90*/  @!P2 FMUL R132, R132, R132 ;  /* 0x000000848484a220 */ /* 0x008fe20000400000 */
[----:B------:R-:W-:Y:S01]  /*3ea0*/  FSETP.GEU.AND P2, PT, R140, -126, PT ;  /* 0xc2fc00008c00780b */ /* 0x000fe20003f4e000 */
[----:B------:R-:W-:Y:S01]  /*3eb0*/  FFMA R26, R87, UR7, -R2 ;  /* 0x00000007571a7c23 */ /* 0x000fe20008000802 */
[----:B------:R-:W-:-:S02]  /*3ec0*/  ULDC UR7, c[0x0][0x604] ;  /* 0x0001810000077ab9 */ /* 0x000fc40000000800 */
[--C-:B------:R-:W-:Y:S01]  /*3ed0*/  FFMA R160, R90, UR7, -R2.reuse ;  /* 0x000000075aa07c23 */ /* 0x100fe20008000802 */
[----:B------:R-:W-:Y:S01]  /*3ee0*/  @!P1 FMUL R144, R144, 0.5 ;  /* 0x3f00000090909820 */ /* 0x000fe20000400000 */
[----:B------:R-:W3:Y:S01]  /*3ef0*/  MUFU.EX2 R55, R54 ;  /* 0x0000003600377308 */ /* 0x000ee20000000800 */
[----:B-1----:R-:W-:Y:S01]  /*3f00*/  @!P4 FMUL R51, R51, R51 ;  /* 0x000000333333c220 */ /* 0x002fe20000400000 */
[----:B------:R-:W-:Y:S01]  /*3f10*/  FSETP.GEU.AND P4, PT, R62, -126, PT ;  /* 0xc2fc00003e00780b */ /* 0x000fe20003f8e000 */
[----:B------:R-:W-:Y:S02]  /*3f20*/  ULDC UR7, c[0x0][0x604] ;  /* 0x0001810000077ab9 */ /* 0x000fe40000000800 */
[--C-:B------:R-:W-:Y:S01]  /*3f30*/  FFMA R91, R91, UR7, -R2.reuse ;  /* 0x000000075b5b7c23 */ /* 0x100fe20008000802 */
[----:B------:R-:W-:Y:S01]  /*3f40*/  ULDC UR7, c[0x0][0x604] ;  /* 0x0001810000077ab9 */ /* 0x000fe20000000800 */
[----:B------:R-:W-:Y:S01]  /*3f50*/  @!P2 FMUL R140, R140, 0.5 ;  /* 0x3f0000008c8ca820 */ /* 0x000fe20000400000 */
[----:B------:R-:W1:Y:S01]  /*3f60*/  MUFU.EX2 R148, R148 ;  /* 0x0000009400947308 */ /* 0x000e620000000800 */
[----:B--2---:R-:W-:Y:S01]  /*3f70*/  @!P3 FMUL R105, R105, R105 ;  /* 0x000000696969b220 */ /* 0x004fe20000400000 */
[----:B------:R-:W-:Y:S01]  /*3f80*/  FSETP.GEU.AND P3, PT, R34, -126, PT ;  /* 0xc2fc00002200780b */ /* 0x000fe20003f6e000 */
[----:B------:R-:W-:Y:S01]  /*3f90*/  FFMA R94, R94, UR7, -R2 ;  /* 0x000000075e5e7c23 */ /* 0x000fe20008000802 */
[----:B------:R-:W-:-:S02]  /*3fa0*/  ULDC UR7, c[0x0][0x604] ;  /* 0x0001810000077ab9 */ /* 0x000fc40000000800 */
[--C-:B------:R-:W-:Y:S01]  /*3fb0*/  FFMA R95, R95, UR7, -R2.reuse ;  /* 0x000000075f5f7c23 */ /* 0x100fe20008000802 */
[----:B------:R-:W-:Y:S01]  /*3fc0*/  @!P4 FMUL R62, R62, 0.5 ;  /* 0x3f0000003e3ec820 */ /* 0x000fe20000400000 */
[----:B------:R-:W2:Y:S01]  /*3fd0*/  MUFU.EX2 R144, R144 ;  /* 0x0000009000907308 */ /* 0x000ea20000000800 */
[----:B---3--:R-:W-:Y:S01]  /*3fe0*/  @!P6 FMUL R55, R55, R55 ;  /* 0x000000373737e220 */ /* 0x008fe20000400000 */
[----:B------:R-:W-:Y:S01]  /*3ff0*/  FSETP.GEU.AND P6, PT, R66, -126, PT ;  /* 0xc2fc00004200780b */ /* 0x000fe20003fce000 */
[----:B------:R-:W-:Y:S02]  /*4000*/  ULDC UR7, c[0x0][0x604] ;  /* 0x0001810000077ab9 */ /* 0x000fe40000000800 */
[----:B------:R-:W-:Y:S01]  /*4010*/  FFMA R98, R98, UR7, -R2 ;  /* 0x0000000762627c23 */ /* 0x000fe20008000802 */
[----:B------:R-:W-:Y:S01]  /*4020*/  ULDC UR7, c[0x0][0x604] ;  /* 0x0001810000077ab9 */ /* 0x000fe20000000800 */
[----:B------:R-:W-:Y:S01]  /*4030*/  @!P3 FMUL R34, R34, 0.5 ;  /* 0x3f0000002222b820 */ /* 0x000fe20000400000 */
[----:B------:R-:W3:Y:S01]  /*4040*/  MUFU.EX2 R140, R140 ;  /* 0x0000008c008c7308 */ /* 0x000ee20000000800 */
[----:B-1----:R-:W-:Y:S01]  /*4050*/  @!P5 FMUL R148, R148, R148 ;  /* 0x000000949494d220 */ /* 0x002fe20000400000 */
[----:B------:R-:W-:-:S05]  /*4060*/  FSETP.GEU.AND P5, PT, R156, -126, PT ;  /* 0xc2fc00009c00780b */ /* 0x000fca0003fae000 */
[----:B------:R-:W-:Y:S01]  /*4070*/  @!P6 FMUL R66, R66, 0.5 ;  /* 0x3f0000004242e820 */ /* 0x000fe20000400000 */
[----:B------:R-:W1:Y:S01]  /*4080*/  MUFU.EX2 R63, R62 ;  /* 0x0000003e003f7308 */ /* 0x000e620000000800 */
        /* <DEDUP_REMOVED lines=43> */
[----:B------:R3:W4:Y:S01]  /*4340*/  MUFU.EX2 R90, R26 ;  /* 0x0000001a005a7308 */ /* 0x0007220000000800 */
[----:B-1----:R-:W-:-:S06]  /*4350*/  @!P5 FMUL R91, R91, R91 ;  /* 0x0000005b5b5bd220 */ /* 0x002fcc0000400000 */
[----:B------:R-:W-:Y:S01]  /*4360*/  @!P3 FMUL R30, R30, 0.5 ;  /* 0x3f0000001e1eb820 */ /* 0x000fe20000400000 */
[----:B------:R-:W1:Y:S01]  /*4370*/  MUFU.EX2 R158, R158 ;  /* 0x0000009e009e7308 */ /* 0x000e620000000800 */
[----:B---3--:R-:W-:Y:S01]  /*4380*/  FFMA R26, R99, UR7, -R2 ;  /* 0x00000007631a7c23 */ /* 0x008fe20008000802 */
[----:B------:R-:W-:Y:S01]  /*4390*/  ULDC UR7, c[0x0][0x604] ;  /* 0x0001810000077ab9 */ /* 0x000fe20000000800 */
[----:B--2---:R-:W-:Y:S01]  /*43a0*/  @!P4 FMUL R87, R87, R87 ;  /* 0x000000575757c220 */ /* 0x004fe20000400000 */
[----:B------:R-:W-:-:S04]  /*43b0*/  FSETP.GEU.AND P4, PT, R98, -126, PT ;  /* 0xc2fc00006200780b */ /* 0x000fc80003f8e000 */
[----:B------:R2:W3:Y:S01]  /*43c0*/  MUFU.EX2 R59, R30 ;  /* 0x0000001e003b7308 */ /* 0x0004e20000000800 */
[----:B----4-:R-:W-:Y:S01]  /*43d0*/  @!P1 FMUL R90, R90, R90 ;  /* 0x0000005a5a5a9220 */ /* 0x010fe20000400000 */
[----:B------:R-:W-:-:S06]  /*43e0*/  FSETP.GEU.AND P1, PT, R26, -126, PT ;  /* 0xc2fc00001a00780b */ /* 0x000fcc0003f2e000 */
[----:B------:R-:W4:Y:S01]  /*43f0*/  MUFU.EX2 R160, R160 ;  /* 0x000000a000a07308 */ /* 0x000f220000000800 */
[--C-:B--2---:R-:W-:Y:S01]  /*4400*/  FFMA R30, R102, UR7, -R2.reuse ;  /* 0x00000007661e7c23 */ /* 0x104fe20008000802 */
[----:B------:R-:W-:Y:S01]  /*4410*/  ULDC UR7, c[0x0][0x604] ;  /* 0x0001810000077ab9 */ /* 0x000fe20000000800 */
[----:B-1----:R-:W-:Y:S01]  /*4420*/  @!P2 FMUL R158, R158, R158 ;  /* 0x0000009e9e9ea220 */ /* 0x002fe20000400000 */
[--C-:B------:R-:W-:Y:S01]  /*4430*/  FFMA R34, R103, UR7, -R2.reuse ;  /* 0x0000000767227c23 */ /* 0x100fe20008000802 */
[----:B------:R-:W-:Y:S01]  /*4440*/  FSETP.GEU.AND P2, PT, R95, -126, PT ;  /* 0xc2fc00005f00780b */ /* 0x000fe20003f4e000 */
[----:B------:R-:W-:Y:S01]  /*4450*/  ULDC UR7, c[0x0][0x604] ;  /* 0x0001810000077ab9 */ /* 0x000fe20000000800 */
[----:B------:R-:W-:Y:S01]  /*4460*/  @!P4 FMUL R98, R98, 0.5 ;  /* 0x3f0000006262c820 */ /* 0x000fe20000400000 */
[--C-:B------:R-:W-:Y:S01]  /*4470*/  FFMA R113, R106, UR7, -R2.reuse ;  /* 0x000000076a717c23 */ /* 0x100fe20008000802 */
[----:B------:R-:W-:Y:S01]  /*4480*/  FSETP.GEU.AND P5, PT, R34, -126, PT ;  /* 0xc2fc00002200780b */ /* 0x000fe20003fae000 */
[----:B------:R-:W-:Y:S01]  /*4490*/  ULDC UR7, c[0x0][0x604] ;  /* 0x0001810000077ab9 */ /* 0x000fe20000000800 */
[----:B---3--:R-:W-:Y:S01]  /*44a0*/  @!P3 FMUL R59, R59, R59 ;  /* 0x0000003b3b3bb220 */ /* 0x008fe20000400000 */
[----:B------:R-:W-:Y:S01]  /*44b0*/  FSETP.GEU.AND P3, PT, R70, -126, PT ;  /* 0xc2fc00004600780b */ /* 0x000fe20003f6e000 */
[----:B------:R-:W-:Y:S01]  /*44c0*/  @!P1 FMUL R26, R26, 0.5 ;  /* 0x3f0000001a1a9820 */ /* 0x000fe20000400000 */
[----:B------:R-:W-:Y:S01]  /*44d0*/  FFMA R38, R107, UR7, -R2 ;  /* 0x000000076b267c23 */ /* 0x000fe20008000802 */
[----:B------:R-:W1:Y:S01]  /*44e0*/  MUFU.EX2 R102, R98 ;  /* 0x0000006200667308 */ /* 0x000e620000000800 */
[----:B------:R-:W-:Y:S01]  /*44f0*/  ULDC UR7, c[0x0][0x604] ;  /* 0x0001810000077ab9 */ /* 0x000fe20000000800 */
[----:B----4-:R-:W-:Y:S01]  /*4500*/  @!P6 FMUL R160, R160, R160 ;  /* 0x000000a0a0a0e220 */ /* 0x010fe20000400000 */
[----:B------:R-:W-:Y:S01]  /*4510*/  FSETP.GEU.AND P6, PT, R30, -126, PT ;  /* 0xc2fc00001e00780b */ /* 0x000fe20003fce000 */
[----:B------:R-:W-:-:S03]  /*4520*/  @!P2 FMUL R95, R95, 0.5 ;  /* 0x3f0000005f5fa820 */ /* 0x000fc60000400000 */
[----:B------:R-:W-:Y:S01]  /*4530*/  @!P5 FMUL R34, R34, 0.5 ;  /* 0x3f0000002222d820 */ /* 0x000fe20000400000 */
[----:B------:R2:W3:Y:S02]  /*4540*/  MUFU.EX2 R103, R26 ;  /* 0x0000001a00677308 */ /* 0x0004e40000000800 */
[----:B------:R-:W-:-:S06]  /*4550*/  @!P3 FMUL R70, R70, 0.5 ;  /* 0x3f0000004646b820 */ /* 0x000fcc0000400000 */
[----:B------:R-:W4:Y:S01]  /*4560*/  MUFU.EX2 R107, R34 ;  /* 0x00000022006b7308 */ /* 0x000f220000000800 */
[--C-:B--2---:R-:W-:Y:S01]  /*4570*/  FFMA R26, R110, UR7, -R2.reuse ;  /* 0x000000076e1a7c23 */ /* 0x104fe20008000802 */
[----:B------:R-:W-:Y:S01]  /*4580*/  @!P6 FMUL R30, R30, 0.5 ;  /* 0x3f0000001e1ee820 */ /* 0x000fe20000400000 */
[----:B------:R-:W-:Y:S01]  /*4590*/  ULDC UR7, c[0x0][0x604] ;  /* 0x0001810000077ab9 */ /* 0x000fe20000000800 */
[----:B-1----:R-:W-:Y:S01]  /*45a0*/  @!P4 FMUL R102, R102, R102 ;  /* 0x000000666666c220 */ /* 0x002fe20000400000 */
[----:B------:R-:W-:Y:S01]  /*45b0*/  FFMA R111, R111, UR7, -R2 ;  /* 0x000000076f6f7c23 */ /* 0x000fe20008000802 */
[----:B------:R-:W-:Y:S01]  /*45c0*/  ULDC UR7, c[0x0][0x604] ;  /* 0x0001810000077ab9 */ /* 0x000fe20000000800 */
[----:B------:R-:W-:Y:S01]  /*45d0*/  FSETP.GEU.AND P4, PT, R26, -126, PT ;  /* 0xc2fc00001a00780b */ /* 0x000fe20003f8e000 */
[----:B------:R1:W2:Y:S01]  /*45e0*/  MUFU.EX2 R99, R95 ;  /* 0x0000005f00637308 */ /* 0x0002a20000000800 */
[----:B---3--:R-:W-:Y:S01]  /*45f0*/  @!P1 FMUL R103, R103, R103 ;  /* 0x0000006767679220 */ /* 0x008fe20000400000 */
[----:B------:R-:W-:-:S06]  /*4600*/  FSETP.GEU.AND P1, PT, R111, -126, PT ;  /* 0xc2fc00006f00780b */ /* 0x000fcc0003f2e000 */
[----:B------:R3:W5:Y:S01]  /*4610*/  MUFU.EX2 R106, R30 ;  /* 0x0000001e006a7308 */ /* 0x0007620000000800 */
[----:B----4-:R-:W-:Y:S01]  /*4620*/  @!P5 FMUL R107, R107, R107 ;  /* 0x0000006b6b6bd220 */ /* 0x010fe20000400000 */
[----:B-1----:R-:W-:Y:S02]  /*4630*/  FFMA R95, R151, UR15, -R2 ;  /* 0x0000000f975f7c23 */ /* 0x002fe40008000802 */
[----:B------:R-:W-:-:S03]  /*4640*/  @!P4 FMUL R26, R26, 0.5 ;  /* 0x3f0000001a1ac820 */ /* 0x000fc60000400000 */
[----:B------:R-:W-:Y:S01]  /*4650*/  @!P1 FMUL R111, R111, 0.5 ;  /* 0x3f0000006f6f9820 */ /* 0x000fe20000400000 */
[----:B------:R-:W1:Y:S01]  /*4660*/  MUFU.EX2 R71, R70 ;  /* 0x0000004600477308 */ /* 0x000e620000000800 */
[--C-:B---3--:R-:W-:Y:S01]  /*4670*/  FFMA R30, R114, UR7, -R2.reuse ;  /* 0x00000007721e7c23 */ /* 0x108fe20008000802 */
[----:B------:R-:W-:Y:S01]  /*4680*/  ULDC UR7, c[0x0][0x604] ;  /* 0x0001810000077ab9 */ /* 0x000fe20000000800 */
[----:B--2---:R-:W-:Y:S01]  /*4690*/  @!P2 FMUL R99, R99, R99 ;  /* 0x000000636363a220 */ /* 0x004fe20000400000 */
[--C-:B------:R-:W-:Y:S01]  /*46a0*/  FFMA R115, R115, UR7, -R2.reuse ;  /* 0x0000000773737c23 */ /* 0x100fe20008000802 */
[----:B------:R-:W-:Y:S01]  /*46b0*/  FSETP.GEU.AND P2, PT, R38, -126, PT ;  /* 0xc2fc00002600780b */ /* 0x000fe20003f4e000 */
[----:B------:R-:W-:Y:S02]  /*46c0*/  ULDC UR7, c[0x0][0x604] ;  /* 0x0001810000077ab9 */ /* 0x000fe40000000800 */
[----:B------:R-:W-:Y:S01]  /*46d0*/  FFMA R34, R118, UR7, -R2 ;  /* 0x0000000776227c23 */ /* 0x000fe20008000802 */
[----:B------:R-:W-:Y:S01]  /*46e0*/  FSETP.GEU.AND P5, PT, R115, -126, PT ;  /* 0xc2fc00007300780b */ /* 0x000fe20003fae000 */
[----:B------:R-:W-:Y:S01]  /*46f0*/  ULDC UR7, c[0x0][0x604] ;  /* 0x0001810000077ab9 */ /* 0x000fe20000000800 */
[----:B------:R2:W3:Y:S01]  /*4700*/  MUFU.EX2 R114, R26 ;  /* 0x0000001a00727308 */ /* 0x0004e20000000800 */
[----:B-----5:R-:W-:Y:S01]  /*4710*/  @!P6 FMUL R106, R106, R106 ;  /* 0x0000006a6a6ae220 */ /* 0x020fe20000400000 */
[----:B------:R-:W-:Y:S01]  /*4720*/  FSETP.GEU.AND P6, PT, R30, -126, PT ;  /* 0xc2fc00001e00780b */ /* 0x000fe20003fce000 */
[----:B-1----:R-:W-:Y:S01]  /*4730*/  @!P3 FMUL R71, R71, R71 ;  /* 0x000000474747b220 */ /* 0x002fe20000400000 */
[----:B------:R-:W-:-:S03]  /*4740*/  FSETP.GEU.AND P3, PT, R82, -126, PT ;  /* 0xc2fc00005200780b */ /* 0x000fc60003f6e000 */
[----:B------:R-:W-:Y:S01]  /*4750*/  @!P2 FMUL R38, R38, 0.5 ;  /* 0x3f0000002626a820 */ /* 0x000fe20000400000 */
[--C-:B--2---:R-:W-:Y:S01]  /*4760*/  FFMA R26, R122, UR7, -R2.reuse ;  /* 0x000000077a1a7c23 */ /* 0x104fe20008000802 */
[----:B------:R-:W-:Y:S02]  /*4770*/  ULDC UR7, c[0x0][0x604] ;  /* 0x0001810000077ab9 */ /* 0x000fe40000000800 */
[----:B------:R-:W-:Y:S01]  /*4780*/  @!P5 FMUL R115, R115, 0.5 ;  /* 0x3f0000007373d820 */ /* 0x000fe20000400000 */
[----:B------:R-:W1:Y:S01]  /*4790*/  MUFU.EX2 R110, R38 ;  /* 0x00000026006e7308 */ /* 0x000e620000000800 */
[--C-:B------:R-:W-:Y:S01]  /*47a0*/  FFMA R117, R123, UR7, -R2.reuse ;  /* 0x000000077b757c23 */ /* 0x100fe20008000802 */
[----:B------:R-:W-:Y:S01]  /*47b0*/  ULDC UR7, c[0x0][0x604] ;  /* 0x0001810000077ab9 */ /* 0x000fe20000000800 */
[--C-:B------:R-:W-:Y:S01]  /*47c0*/  FFMA R123, R131, UR11, -R2.reuse ;  /* 0x0000000b837b7c23 */ /* 0x100fe20008000802 */
[--C-:B------:R-:W-:Y:S01]  /*47d0*/  FFMA R164, R126, UR7, -R2.reuse ;  /* 0x000000077ea47c23 */ /* 0x100fe20008000802 */
[----:B------:R-:W-:Y:S01]  /*47e0*/  ULDC UR7, c[0x0][0x604] ;  /* 0x0001810000077ab9 */ /* 0x000fe20000000800 */
[----:B---3--:R-:W-:Y:S01]  /*47f0*/  @!P4 FMUL R114, R114, R114 ;  /* 0x000000727272c220 */ /* 0x008fe20000400000 */
[--C-:B------:R-:W-:Y:S01]  /*4800*/  FFMA R119, R119, UR7, -R2.reuse ;  /* 0x0000000777777c23 */ /* 0x100fe20008000802 */
[----:B------:R-:W2:Y:S01]  /*4810*/  MUFU.EX2 R115, R115 ;  /* 0x0000007300737308 */ /* 0x000ea20000000800 */
[----:B------:R-:W-:Y:S01]  /*4820*/  @!P3 FMUL R82, R82, 0.5 ;  /* 0x3f0000005252b820 */ /* 0x000fe20000400000 */
[----:B------:R-:W-:Y:S01]  /*4830*/  ULDC UR7, c[0x0][0x604] ;  /* 0x0001810000077ab9 */ /* 0x000fe20000000800 */
[----:B------:R-:W-:Y:S01]  /*4840*/  FSETP.GEU.AND P4, PT, R117, -126, PT ;  /* 0xc2fc00007500780b */ /* 0x000fe20003f8e000 */
[--C-:B------:R-:W-:Y:S01]  /*4850*/  FFMA R121, R127, UR7, -R2.reuse ;  /* 0x000000077f797c23 */ /* 0x100fe20008000802 */
[----:B------:R-:W-:Y:S01]  /*4860*/  ULDC UR7, c[0x0][0x604] ;  /* 0x0001810000077ab9 */ /* 0x000fe20000000800 */
[--C-:B------:R-:W-:Y:S01]  /*4870*/  FFMA R127, R143, UR19, -R2.reuse ;  /* 0x000000138f7f7c23 */ /* 0x100fe20008000802 */
[----:B------:R-:W-:Y:S01]  /*4880*/  ULDC UR11, c[0x0][0x604] ;  /* 0x00018100000b7ab9 */ /* 0x000fe20000000800 */
[----:B------:R-:W3:Y:S01]  /*4890*/  MUFU.EX2 R111, R111 ;  /* 0x0000006f006f7308 */ /* 0x000ee20000000800 */
[----:B-1----:R-:W-:Y:S01]  /*48a0*/  @!P2 FMUL R110, R110, R110 ;  /* 0x0000006e6e6ea220 */ /* 0x002fe20000400000 */
[----:B------:R-:W-:Y:S01]  /*48b0*/  FSETP.GEU.AND P2, PT, R26, -126, PT ;  /* 0xc2fc00001a00780b */ /* 0x000fe20003f4e000 */
[--C-:B------:R-:W-:Y:S01]  /*48c0*/  FFMA R146, R146, UR11, -R2.reuse ;  /* 0x0000000b92927c23 */ /* 0x100fe20008000802 */
[----:B------:R-:W-:Y:S01]  /*48d0*/  @!P6 FMUL R30, R30, 0.5 ;  /* 0x3f0000001e1ee820 */ /* 0x000fe20000400000 */
[----:B------:R-:W-:Y:S01]  /*48e0*/  FFMA R131, R135, UR14, -R2 ;  /* 0x0000000e87837c23 */ /* 0x000fe20008000802 */
[----:B------:R-:W-:-:S02]  /*48f0*/  FADD R135, R18, R97 ;  /* 0x0000006112877221 */ /* 0x000fc40000000000 */
[----:B------:R-:W1:Y:S01]  /*4900*/  MUFU.EX2 R83, R82 ;  /* 0x0000005200537308 */ /* 0x000e620000000800 */
[----:B--2---:R-:W-:Y:S01]  /*4910*/  @!P5 FMUL R115, R115, R115 ;  /* 0x000000737373d220 */ /* 0x004fe20000400000 */
[----:B------:R-:W-:Y:S01]  /*4920*/  FSETP.GEU.AND P5, PT, R121, -126, PT ;  /* 0xc2fc00007900780b */ /* 0x000fe20003fae000 */
[----:B------:R-:W-:Y:S02]  /*4930*/  @!P4 FMUL R117, R117, 0.5 ;  /* 0x3f0000007575c820 */ /* 0x000fe40000400000 */
[----:B------:R-:W-:Y:S02]  /*4940*/  FADD R74, R136, R115 ;  /* 0x00000073884a7221 */ /* 0x000fe40000000000 */
[----:B------:R-:W-:Y:S01]  /*4950*/  @!P2 FMUL R26, R26, 0.5 ;  /* 0x3f0000001a1aa820 */ /* 0x000fe20000400000 */
[----:B------:R2:W4:Y:S01]  /*4960*/  MUFU.EX2 R118, R30 ;  /* 0x0000001e00767308 */ /* 0x0005220000000800 */
[----:B---3--:R-:W-:Y:S01]  /*4970*/  @!P1 FMUL R111, R111, R111 ;  /* 0x0000006f6f6f9220 */ /* 0x008fe20000400000 */
[----:B------:R-:W-:-:S03]  /*4980*/  FSETP.GEU.AND P1, PT, R164, -126, PT ;  /* 0xc2fc0000a400780b */ /* 0x000fc60003f2e000 */
[----:B------:R-:W-:Y:S02]  /*4990*/  FADD R70, R132, R111 ;  /* 0x0000006f84467221 */ /* 0x000fe40000000000 */
[----:B------:R-:W-:Y:S01]  /*49a0*/  @!P5 FMUL R121, R121, 0.5 ;  /* 0x3f0000007979d820 */ /* 0x000fe20000400000 */
[----:B------:R-:W3:Y:S01]  /*49b0*/  MUFU.EX2 R117, R117 ;  /* 0x0000007500757308 */ /* 0x000ee20000000800 */
[----:B-1----:R-:W-:Y:S01]  /*49c0*/  @!P3 FMUL R83, R83, R83 ;  /* 0x000000535353b220 */ /* 0x002fe20000400000 */
[----:B------:R-:W-:Y:S01]  /*49d0*/  FSETP.GEU.AND P3, PT, R94, -126, PT ;  /* 0xc2fc00005e00780b */ /* 0x000fe20003f6e000 */
[----:B--2---:R-:W-:Y:S01]  /*49e0*/  FADD R30, R28, R45 ;  /* 0x0000002d1c1e7221 */ /* 0x004fe20000000000 */
[----:B------:R-:W-:-:S03]  /*49f0*/  F2FP.F16.F32.PACK_AB R28, R3, R28 ;  /* 0x0000001c031c723e */ /* 0x000fc600000000ff */
[----:B------:R-:W-:Y:S01]  /*4a00*/  @!P1 FMUL R164, R164, 0.5 ;  /* 0x3f000000a4a49820 */ /* 0x000fe20000400000 */
[----:B------:R-:W1:Y:S01]  /*4a10*/  MUFU.EX2 R121, R121 ;  /* 0x0000007900797308 */ /* 0x000e620000000800 */
[----:B------:R-:W-:Y:S01]  /*4a20*/  FADD R38, R30, R43 ;  /* 0x0000002b1e267221 */ /* 0x000fe20000000000 */
[----:B------:R-:W-:Y:S01]  /*4a30*/  FADD R43, R19, R84 ;  /* 0x00000054132b7221 */ /* 0x000fe20000000000 */
[----:B------:R-:W-:Y:S01]  /*4a40*/  FADD R30, R36, R61 ;  /* 0x0000003d241e7221 */ /* 0x000fe20000000000 */
[----:B----4-:R-:W-:Y:S01]  /*4a50*/  @!P6 FMUL R118, R118, R118 ;  /* 0x000000767676e220 */ /* 0x010fe20000400000 */
[----:B------:R-:W-:Y:S02]  /*4a60*/  FSETP.GEU.AND P6, PT, R119, -126, PT ;  /* 0xc2fc00007700780b */ /* 0x000fe40003fce000 */
[----:B------:R-:W-:Y:S01]  /*4a70*/  @!P3 FMUL R94, R94, 0.5 ;  /* 0x3f0000005e5eb820 */ /* 0x000fe20000400000 */
[----:B------:R2:W4:Y:S01]  /*4a80*/  MUFU.EX2 R126, R26 ;  /* 0x0000001a007e7308 */ /* 0x0005220000000800 */
[----:B---3--:R-:W-:Y:S01]  /*4a90*/  @!P4 FMUL R117, R117, R117 ;  /* 0x000000757575c220 */ /* 0x008fe20000400000 */
[----:B------:R-:W-:Y:S01]  /*4aa0*/  FSETP.GEU.AND P4, PT, R123, -126, PT ;  /* 0xc2fc00007b00780b */ /* 0x000fe20003f8e000 */
[----:B------:R-:W-:Y:S01]  /*4ab0*/  FADD R137, R30, R133 ;  /* 0x000000851e897221 */ /* 0x000fe20000000000 */
[----:B------:R-:W-:Y:S01]  /*4ac0*/  FADD R30, R11, R80 ;  /* 0x000000500b1e7221 */ /* 0x000fe20000000000 */
[----:B------:R-:W-:Y:S01]  /*4ad0*/  FADD R133, R29, R100 ;  /* 0x000000641d857221 */ /* 0x000fe20000000000 */
[----:B------:R-:W-:Y:S01]  /*4ae0*/  F2FP.F16.F32.PACK_AB R80, R80, R61 ;  /* 0x0000003d5050723e */ /* 0x000fe200000000ff */
[----:B------:R-:W-:Y:S01]  /*4af0*/  FADD R38, R38, R137 ;  /* 0x0000008926267221 */ /* 0x000fe20000000000 */
[----:B------:R-:W3:Y:S01]  /*4b00*/  MUFU.EX2 R164, R164 ;  /* 0x000000a400a47308 */ /* 0x000ee20000000800 */
[----:B-1----:R-:W-:Y:S01]  /*4b10*/  @!P5 FMUL R121, R121, R121 ;  /* 0x000000797979d220 */ /* 0x002fe20000400000 */
[----:B------:R-:W-:Y:S01]  /*4b20*/  FSETP.GEU.AND P5, PT, R125, -126, PT ;  /* 0xc2fc00007d00780b */ /* 0x000fe20003fae000 */
[----:B--2---:R-:W-:Y:S01]  /*4b30*/  FFMA R26, R134, UR7, -R2 ;  /* 0x00000007861a7c23 */ /* 0x004fe20008000802 */
[----:B------:R-:W-:Y:S01]  /*4b40*/  FADD R2, R3, R64 ;  /* 0x0000004003027221 */ /* 0x000fe20000000000 */
[----:B------:R-:W-:Y:S01]  /*4b50*/  FADD R139, R30, R133 ;  /* 0x000000851e8b7221 */ /* 0x000fe20000000000 */
[----:B------:R-:W-:Y:S01]  /*4b60*/  FADD R30, R13, R44 ;  /* 0x0000002c0d1e7221 */ /* 0x000fe20000000000 */
[----:B------:R-:W-:Y:S01]  /*4b70*/  @!P4 FMUL R123, R123, 0.5 ;  /* 0x3f0000007b7bc820 */ /* 0x000fe20000400000 */
[----:B------:R-:W1:Y:S01]  /*4b80*/  MUFU.EX2 R162, R94 ;  /* 0x0000005e00a27308 */ /* 0x000e620000000800 */
[----:B----4-:R-:W-:Y:S01]  /*4b90*/  @!P2 FMUL R126, R126, R126 ;  /* 0x0000007e7e7ea220 */ /* 0x010fe20000400000 */
[----:B------:R-:W-:Y:S01]  /*4ba0*/  FSETP.GEU.AND P2, PT, R130, -126, PT ;  /* 0xc2fc00008200780b */ /* 0x000fe20003f4e000 */
[----:B------:R-:W-:Y:S01]  /*4bb0*/  FADD R40, R2, R43 ;  /* 0x0000002b02287221 */ /* 0x000fe20000000000 */
[----:B------:R-:W-:Y:S01]  /*4bc0*/  FADD R2, R4, R49 ;  /* 0x0000003104027221 */ /* 0x000fe20000000000 */
[----:B------:R-:W-:Y:S01]  /*4bd0*/  FADD R43, R14, R81 ;  /* 0x000000510e2b7221 */ /* 0x000fe20000000000 */
[----:B------:R-:W-:Y:S01]  /*4be0*/  FADD R133, R33, R104 ;  /* 0x0000006821857221 */ /* 0x000fe20000000000 */
[----:B------:R-:W-:Y:S01]  /*4bf0*/  @!P5 FMUL R125, R125, 0.5 ;  /* 0x3f0000007d7dd820 */ /* 0x000fe20000400000 */
[----:B------:R-:W2:Y:S01]  /*4c00*/  MUFU.EX2 R123, R123 ;  /* 0x0000007b007b7308 */ /* 0x000ea20000000800 */
[----:B---3--:R-:W-:Y:S01]  /*4c10*/  @!P1 FMUL R164, R164, R164 ;  /* 0x000000a4a4a49220 */ /* 0x008fe20000400000 */
[----:B------:R-:W-:Y:S01]  /*4c20*/  FSETP.GEU.AND P1, PT, R138, -126, PT ;  /* 0xc2fc00008a00780b */ /* 0x000fe20003f2e000 */
[----:B------:R-:W-:Y:S01]  /*4c30*/  FADD R42, R2, R43 ;  /* 0x0000002b022a7221 */ /* 0x000fe20000000000 */
[----:B------:R-:W-:Y:S01]  /*4c40*/  FADD R2, R5, R22 ;  /* 0x0000001605027221 */ /* 0x000fe20000000000 */
[----:B------:R-:W-:Y:S01]  /*4c50*/  FADD R43, R21, R88 ;  /* 0x00000058152b7221 */ /* 0x000fe20000000000 */
[----:B------:R-:W-:Y:S01]  /*4c60*/  FADD R143, R30, R133 ;  /* 0x000000851e8f7221 */ /* 0x000fe20000000000 */
[----:B------:R-:W-:Y:S01]  /*4c70*/  @!P2 FMUL R130, R130, 0.5 ;  /* 0x3f0000008282a820 */ /* 0x000fe20000400000 */
[----:B------:R-:W3:Y:S01]  /*4c80*/  MUFU.EX2 R125, R125 ;  /* 0x0000007d007d7308 */ /* 0x000ee20000000800 */
[----:B-1----:R-:W-:Y:S01]  /*4c90*/  @!P3 FMUL R162, R162, R162 ;  /* 0x000000a2a2a2b220 */ /* 0x002fe20000400000 */
[----:B------:R-:W-:Y:S01]  /*4ca0*/  FSETP.GEU.AND P3, PT, R113, -126, PT ;  /* 0xc2fc00007100780b */ /* 0x000fe20003f6e000 */
[----:B------:R-:W-:Y:S01]  /*4cb0*/  FADD R50, R2, R43 ;  /* 0x0000002b02327221 */ /* 0x000fe20000000000 */
[----:B------:R-:W-:Y:S01]  /*4cc0*/  FADD R2, R6, R53 ;  /* 0x0000003506027221 */ /* 0x000fe20000000000 */
[----:B------:R-:W-:Y:S01]  /*4cd0*/  FADD R43, R52, R85 ;  /* 0x00000055342b7221 */ /* 0x000fe20000000000 */
[----:B------:R-:W-:Y:S01]  /*4ce0*/  FADD R30, R7, R72 ;  /* 0x00000048071e7221 */ /* 0x000fe20000000000 */
[----:B------:R-:W-:Y:S01]  /*4cf0*/  @!P1 FMUL R138, R138, 0.5 ;  /* 0x3f0000008a8a9820 */ /* 0x000fe20000400000 */
[----:B------:R-:W1:Y:S01]  /*4d00*/  MUFU.EX2 R130, R130 ;  /* 0x0000008200827308 */ /* 0x000e620000000800 */
[----:B--2---:R-:W-:Y:S01]  /*4d10*/  @!P4 FMUL R123, R123, R123 ;  /* 0x0000007b7b7bc220 */ /* 0x004fe20000400000 */
        /* <DEDUP_REMOVED lines=25> */
[----:B------:R-:W-:Y:S01]  /*4eb0*/  @!P6 FMUL R119, R119, 0.5 ;  /* 0x3f0000007777e820 */ /* 0x000fe20000400000 */
        /* <DEDUP_REMOVED lines=28> */
[----:B------:R2:W4:Y:S01]  /*5080*/  MUFU.EX2 R122, R34 ;  /* 0x00000022007a7308 */ /* 0x0005220000000800 */
        /* <DEDUP_REMOVED lines=8> */
[----:B--2---:R-:W-:Y:S01]  /*5110*/  FADD R34, R10, R65 ;  /* 0x000000410a227221 */ /* 0x004fe20000000000 */
        /* <DEDUP_REMOVED lines=8> */
[----:B------:R-:W-:Y:S01]  /*51a0*/  FADD R151, R83, R142 ;  /* 0x0000008e53977221 */ /* 0x000fe20000000000 */
[----:B------:R-:W-:Y:S01]  /*51b0*/  FADD R145, R34, R135 ;  /* 0x0000008722917221 */ /* 0x000fe20000000000 */
[----:B------:R-:W-:Y:S01]  /*51c0*/  FADD R34, R17, R56 ;  /* 0x0000003811227221 */ /* 0x000fe20000000000 */
[----:B------:R-:W-:Y:S01]  /*51d0*/  FADD R135, R41, R112 ;  /* 0x0000007029877221 */ /* 0x000fe20000000000 */
[----:B----4-:R-:W-:Y:S01]  /*51e0*/  @!P3 FMUL R122, R122, R122 ;  /* 0x0000007a7a7ab220 */ /* 0x010fe20000400000 */
[----:B------:R-:W-:Y:S01]  /*51f0*/  FADD R163, R70, R151 ;  /* 0x0000009746a37221 */ /* 0x000fe20000000000 */
[----:B------:R-:W-:Y:S01]  /*5200*/  @!P1 FMUL R150, R150, 0.5 ;  /* 0x3f00000096969820 */ /* 0x000fe20000400000 */
[----:B------:R-:W-:Y:S01]  /*5210*/  FADD R34, R34, R135 ;  /* 0x0000008722227221 */ /* 0x000fe20000000000 */
[----:B------:R-:W-:Y:S01]  /*5220*/  FADD R135, R59, R126 ;  /* 0x0000007e3b877221 */ /* 0x000fe20000000000 */
[----:B------:R2:W4:Y:S01]  /*5230*/  MUFU.EX2 R146, R26 ;  /* 0x0000001a00927308 */ /* 0x0005220000000800 */
[----:B---3--:R-:W-:Y:S01]  /*5240*/  @!P6 FMUL R119, R119, R119 ;  /* 0x000000777777e220 */ /* 0x008fe20000400000 */
[----:B------:R-:W-:Y:S01]  /*5250*/  FADD R70, R55, R122 ;  /* 0x0000007a37467221 */ /* 0x000fe20000000000 */
[----:B------:R-:W-:Y:S01]  /*5260*/  FADD R78, R2, R135 ;  /* 0x00000087024e7221 */ /* 0x000fe20000000000 */
[----:B------:R-:W-:Y:S01]  /*5270*/  FADD R2, R116, R91 ;  /* 0x0000005b74027221 */ /* 0x000fe20000000000 */
[----:B------:R-:W-:Y:S01]  /*5280*/  FADD R135, R140, R117 ;  /* 0x000000758c877221 */ /* 0x000fe20000000000 */
[----:B------:R-:W-:Y:S01]  /*5290*/  FADD R74, R58, R119 ;  /* 0x000000773a4a7221 */ /* 0x000fe20000000000 */
[----:B-1----:R-:W-:Y:S01]  /*52a0*/  @!P4 FMUL R131, R131, R131 ;  /* 0x000000838383c220 */ /* 0x002fe20000400000 */
[----:B------:R-:W1:Y:S01]  /*52b0*/  MUFU.EX2 R95, R95 ;  /* 0x0000005f005f7308 */ /* 0x000e620000000800 */
[----:B------:R-:W-:Y:S01]  /*52c0*/  FADD R82, R2, R135 ;  /* 0x0000008702527221 */ /* 0x000fe20000000000 */
[----:B--2---:R-:W-:Y:S01]  /*52d0*/  FADD R26, R31, R162 ;  /* 0x000000a21f1a7221 */ /* 0x004fe20000000000 */
[----:B------:R-:W-:Y:S01]  /*52e0*/  FADD R135, R144, R121 ;  /* 0x0000007990877221 */ /* 0x000fe20000000000 */
[----:B------:R-:W-:Y:S01]  /*52f0*/  FADD R42, R42, R141 ;  /* 0x0000008d2a2a7221 */ /* 0x000fe20000000000 */
[----:B------:R-:W-:Y:S01]  /*5300*/  FADD R145, R54, R145 ;  /* 0x0000009136917221 */ /* 0x000fe20000000000 */
[----:B------:R-:W-:Y:S01]  /*5310*/  FADD R86, R26, R149 ;  /* 0x000000951a567221 */ /* 0x000fe20000000000 */
[----:B------:R-:W-:Y:S01]  /*5320*/  FADD R149, R79, R138 ;  /* 0x0000008a4f957221 */ /* 0x000fe20000000000 */
[----:B------:R2:W3:Y:S01]  /*5330*/  MUFU.EX2 R2, R150 ;  /* 0x0000009600027308 */ /* 0x0004e20000000800 */
[----:B------:R-:W-:Y:S01]  /*5340*/  FADD R26, R120, R99 ;  /* 0x00000063781a7221 */ /* 0x000fe20000000000 */
[----:B----4-:R-:W-:Y:S01]  /*5350*/  @!P2 FMUL R146, R146, R146 ;  /* 0x000000929292a220 */ /* 0x010fe20000400000 */
[----:B------:R-:W-:Y:S01]  /*5360*/  FADD R159, R30, R149 ;  /* 0x000000951e9f7221 */ /* 0x000fe20000000000 */
[----:B------:R-:W-:Y:S01]  /*5370*/  FADD R30, R124, R103 ;  /* 0x000000677c1e7221 */ /* 0x000fe20000000000 */
[----:B------:R-:W-:Y:S01]  /*5380*/  FADD R94, R26, R135 ;  /* 0x000000871a5e7221 */ /* 0x000fe20000000000 */
[----:B------:R-:W-:Y:S01]  /*5390*/  FADD R26, R35, R102 ;  /* 0x00000066231a7221 */ /* 0x000fe20000000000 */
[----:B------:R-:W-:Y:S01]  /*53a0*/  FADD R135, R67, R130 ;  /* 0x0000008243877221 */ /* 0x000fe20000000000 */
[----:B------:R-:W-:Y:S01]  /*53b0*/  FADD R149, R148, R123 ;  /* 0x0000007b94957221 */ /* 0x000fe20000000000 */
[----:B-1----:R-:W-:Y:S01]  /*53c0*/  @!P5 FMUL R95, R95, R95 ;  /* 0x0000005f5f5fd220 */ /* 0x002fe20000400000 */
[----:B------:R-:W-:Y:S01]  /*53d0*/  FADD R133, R66, R133 ;  /* 0x0000008542857221 */ /* 0x000fe20000000000 */
[----:B------:R-:W-:Y:S01]  /*53e0*/  FADD R98, R26, R135 ;  /* 0x000000871a627221 */ /* 0x000fe20000000000 */
[----:B--2---:R-:W-:Y:S01]  /*53f0*/  FADD R150, R30, R149 ;  /* 0x000000951e967221 */ /* 0x004fe20000000000 */
[----:B------:R-:W-:Y:S01]  /*5400*/  FADD R26, R39, R106 ;  /* 0x0000006a271a7221 */ /* 0x000fe20000000000 */
[----:B------:R-:W-:Y:S01]  /*5410*/  FADD R135, R71, R146 ;  /* 0x0000009247877221 */ /* 0x000fe20000000000 */
[----:B------:R-:W-:Y:S01]  /*5420*/  FADD R30, R128, R107 ;  /* 0x0000006b801e7221 */ /* 0x000fe20000000000 */
[----:B------:R-:W-:Y:S01]  /*5430*/  FADD R149, R152, R131 ;  /* 0x0000008398957221 */ /* 0x000fe20000000000 */
[----:B---3--:R-:W-:Y:S01]  /*5440*/  @!P1 FMUL R2, R2, R2 ;  /* 0x0000000202029220 */ /* 0x008fe20000400000 */
[----:B------:R-:W-:Y:S01]  /*5450*/  FADD R153, R90, R95 ;  /* 0x0000005f5a997221 */ /* 0x000fe20000000000 */
        /* <DEDUP_REMOVED lines=22> */
[----:B------:R-:W-:Y:S01]  /*55c0*/  MOV R26, UR31 ;  /* 0x0000001f001a7c02 */ /* 0x000fe20008000f00 */
[----:B------:R-:W-:Y:S01]  /*55d0*/  FADD R38, R38, R133 ;  /* 0x0000008526267221 */ /* 0x000fe20000000000 */
[----:B------:R-:W-:Y:S01]  /*55e0*/  FADD R43, R40, R43 ;  /* 0x0000002b282b7221 */ /* 0x000fe20000000000 */
[----:B------:R-:W-:Y:S01]  /*55f0*/  FADD R153, R82, R153 ;  /* 0x0000009952997221 */ /* 0x000fe20000000000 */
[----:B------:R-:W-:Y:S01]  /*5600*/  FADD R78, R78, R151 ;  /* 0x000000974e4e7221 */ /* 0x000fe20000000000 */
[----:B------:R-:W-:Y:S01]  /*5610*/  F2FP.F16.F32.PACK_AB R70, R41, R20 ;  /* 0x000000142946723e */ /* 0x000fe200000000ff */
[----:B------:R1:W-:Y:S01]  /*5620*/  SYNCS.ARRIVE.TRANS64.A1T0 RZ, [R26+UR34], RZ ;  /* 0x000000ff1aff79a7 */ /* 0x0003e20008100022 */
[----:B------:R-:W-:Y:S01]  /*5630*/  F2FP.F16.F32.PACK_AB R62, R33, R18 ;  /* 0x00000012213e723e */ /* 0x000fe200000000ff */
[----:B------:R-:W-:Y:S01]  /*5640*/  FADD R179, R38, R43 ;  /* 0x0000002b26b37221 */ /* 0x000fe20000000000 */
[----:B------:R-:W-:Y:S01]  /*5650*/  F2FP.F16.F32.PACK_AB R41, R124, R35 ;  /* 0x000000237c29723e */ /* 0x000fe200000000ff */
[----:B------:R-:W-:Y:S01]  /*5660*/  FADD R178, R78, R153 ;  /* 0x000000994eb27221 */ /* 0x000fe20000000000 */
[----:B------:R-:W-:-:S02]  /*5670*/  F2FP.F16.F32.PACK_AB R72, R72, R53 ;  /* 0x000000354848723e */ /* 0x000fc400000000ff */
[----:B------:R-:W-:Y:S02]  /*5680*/  F2FP.F16.F32.PACK_AB R33, R136, R51 ;  /* 0x000000338821723e */ /* 0x000fe400000000ff */
[----:B------:R-:W-:Y:S02]  /*5690*/  F2FP.F16.F32.PACK_AB R35, R58, R55 ;  /* 0x000000373a23723e */ /* 0x000fe400000000ff */
[----:B------:R-:W-:Y:S02]  /*56a0*/  F2FP.F16.F32.PACK_AB R74, R24, R57 ;  /* 0x00000039184a723e */ /* 0x000fe400000000ff */
[----:B------:R-:W-:Y:S02]  /*56b0*/  F2FP.F16.F32.PACK_AB R76, R76, R69 ;  /* 0x000000454c4c723e */ /* 0x000fe400000000ff */
[----:B------:R-:W-:Y:S02]  /*56c0*/  F2FP.F16.F32.PACK_AB R51, R144, R63 ;  /* 0x0000003f9033723e */ /* 0x000fe400000000ff */
        /* <DEDUP_REMOVED lines=12> */
[----:B-1----:R-:W-:-:S02]  /*5790*/  F2FP.F16.F32.PACK_AB R26, R104, R97 ;  /* 0x00000061681a723e */ /* 0x002fc400000000ff */
        /* <DEDUP_REMOVED lines=36> */
[----:B------:R-:W-:Y:S01]  /*59e0*/  F2FP.F16.F32.PACK_AB R93, R129, R142 ;  /* 0x0000008e815d723e */ /* 0x000fe200000000ff */
[----:B------:R-:W-:Y:S06]  /*59f0*/  @!P0 BRA `(.L_x_19) ;  /* 0x0000000000048947 */ /* 0x000fec0003800000 */
[----:B------:R-:W-:Y:S01]  /*5a00*/  BPT.TRAP 0x1 ;  /* 0x000000040000795c */ /* 0x000fe20000300000 */
.L_x_19:
[----:B------:R-:W1:Y:S01]  /*5a10*/  SYNCS.PHASECHK.TRANS64.TRYWAIT P1, [UR36+0x84008], R0 ;  /* 0x08400800ff0075a7 */ /* 0x000e620008020164 */
[----:B------:R-:W-:Y:S01]  /*5a20*/  ULOP3.LUT UR7, UR30, 0x8000000, URZ, 0xfc, !UPT ;  /* 0x080000001e077892 */ /* 0x000fe2000f8efc3f */
[----:B-1----:R-:W-:Y:S11]  /*5a30*/  @!P1 BRA `(.L_x_20) ;  /* 0x000000ac00349947 */ /* 0x002ff60003800000 */
.L_x_100:
[----:B------:R-:W-:Y:S01]  /*5a40*/  UIADD3 UR10, UR7, 0x1800, URZ ;  /* 0x00001800070a7890 */ /* 0x000fe2000fffe03f */
[----:B------:R-:W-:Y:S01]  /*5a50*/  STL.64 [R1+0x188], R178 ;  /* 0x000188b201007387 */ /* 0x000fe20000100a00 */
[----:B------:R-:W-:Y:S01]  /*5a60*/  UMOV UR11, 0x40000040 ;  /* 0x40000040000b7882 */ /* 0x000fe20000000000 */
[----:B------:R-:W-:Y:S02]  /*5a70*/  F2FP.F16.F32.PACK_AB R95, R95, R2 ;  /* 0x000000025f5f723e */ /* 0x000fe400000000ff */
[----:B------:R2:W-:Y:S02]  /*5a80*/  STL.64 [R1+0x180], R174 ;  /* 0x000180ae01007387 */ /* 0x0005e40000100a00 */
[----:B--2---:R-:W-:-:S06]  /*5a90*/  WARPGROUP.ARRIVE ;  /* 0x00000000000079c5 */ /* 0x004fcc0000000000 */
[----:B------:R-:W-:Y:S01]  /*5aa0*/  HGMMA.64x192x16.F32 R100, R28, gdesc[UR8].tnspB, RZ, !UPT, gsb0 ;  /* 0x42e000081c647df0 */ /* 0x000fe2000c0008ff */
[----:B------:R-:W-:Y:S01]  /*5ab0*/  UIADD3 UR10, UR7, 0x1880, URZ ;  /* 0x00001880070a7890 */ /* 0x000fe2000fffe03f */
[----:B------:R-:W-:Y:S01]  /*5ac0*/  UMOV UR11, 0x40000040 ;  /* 0x40000040000b7882 */ /* 0x000fe20000000000 */
[----:B------:R-:W-:Y:S02]  /*5ad0*/  WARPGROUP.DEPBAR.LE gsb0, 0x0 ;  /* 0x00008000000079c5 */ /* 0x000fe40000010000 */
[----:B------:R-:W-:-:S15]  /*5ae0*/  WARPGROUP.ARRIVE ;  /* 0x00000000000079c5 */ /* 0x000fde0000000000 */
[----:B------:R-:W-:Y:S01]  /*5af0*/  HGMMA.64x192x16.F32 R100, R40, gdesc[UR8].tnspB, R100, gsb0 ;  /* 0x42e0000828647df0 */ /* 0x000fe20008000864 */
        /* <DEDUP_REMOVED lines=69> */
[----:B------:R-:W-:Y:S03]  /*5f50*/  HGMMA.64x192x16.F32 R100, R92, gdesc[UR8].tnspB, R100, gsb0 ;  /* 0x42e000085c647df0 */ /* 0x000fe60008000864 */
[----:B------:R-:W-:Y:S02]  /*5f60*/  WARPGROUP.DEPBAR.LE gsb0, 0x0 ;  /* 0x00008000000079c5 */ /* 0x000fe40000010000 */
[----:B------:R-:W-:Y:S04]  /*5f70*/  STL.64 [R1], R100 ;  /* 0x0000006401007387 */ /* 0x000fe80000100a00 */
[----:B------:R-:W-:Y:S04]  /*5f80*/  STL.64 [R1+0x8], R102 ;  /* 0x0000086601007387 */ /* 0x000fe80000100a00 */
        /* <DEDUP_REMOVED lines=37> */
[----:B------:R2:W-:Y:S04]  /*61e0*/  STL.64 [R1+0x138], R178 ;  /* 0x000138b201007387 */ /* 0x0005e80000100a00 */
        /* <DEDUP_REMOVED lines=8> */
[----:B--2---:R3:W5:Y:S04]  /*6270*/  LDL.LU.64 R178, [R1+0x188] ;  /* 0x0001880001b27983 */ /* 0x0047680000300a00 */
[----:B------:R3:W5:Y:S01]  /*6280*/  LDL.LU.64 R174, [R1+0x180] ;  /* 0x0001800001ae7983 */ /* 0x0007620000300a00 */
[----:B------:R-:W-:Y:S05]  /*6290*/  @!P0 BRA `(.L_x_21) ;  /* 0x0000000000048947 */ /* 0x000fea0003800000 */
[----:B------:R-:W-:Y:S01]  /*62a0*/  BPT.TRAP 0x1 ;  /* 0x000000040000795c */ /* 0x000fe20000300000 */
.L_x_21:
[----:B------:R-:W-:Y:S02]  /*62b0*/  UISETP.GT.U32.AND UP0, UPT, UR4, 0x1, UPT ;  /* 0x000000010400788c */ /* 0x000fe4000bf04070 */
[----:B------:R-:W-:-:S04]  /*62c0*/  UIADD3 UR10, UR36, 0x84028, URZ ;  /* 0x00084028240a7890 */ /* 0x000fc8000fffe03f */
[----:B------:R-:W-:Y:S01]  /*62d0*/  PLOP3.LUT P1, PT, PT, PT, UP0, 0x80, 0x0 ;  /* 0x000000000000781c */ /* 0x000fe20003f2f008 */
[----:B------:R-:W-:-:S09]  /*62e0*/  UPRMT UR10, URZ, 0x654, UR10 ;  /* 0x000006543f0a7896 */ /* 0x000fd2000800000a */
[----:B------:R-:W-:Y:S03]  /*62f0*/  SYNCS.ARRIVE.TRANS64.RED.A1T0 RZ, [UR10], RZ ;  /* 0x000000ffffff79a7 */ /* 0x000fe6000810040a */
[----:B------:R-:W-:Y:S05]  /*6300*/  @P1 BRA `(.L_x_22) ;  /* 0x0000000000041947 */ /* 0x000fea0003800000 */
[----:B------:R-:W-:Y:S01]  /*6310*/  BPT.TRAP 0x1 ;  /* 0x000000040000795c */ /* 0x000fe20000300000 */
.L_x_22:
[----:B-1----:R-:W1:Y:S02]  /*6320*/  LDC R0, c[0x0][0x28c] ;  /* 0x0000a300ff007b82 */ /* 0x002e640000000800 */
[----:B-1----:R-:W-:-:S13]  /*6330*/  ISETP.GE.AND P2, PT, R0, 0x101, PT ;  /* 0x000001010000780c */ /* 0x002fda0003f46270 */
[----:B------:R-:W-:Y:S05]  /*6340*/  @!P2 BRA `(.L_x_23) ;  /* 0x0000006000d4a947 */ /* 0x000fea0003800000 */
[----:B------:R-:W-:Y:S01]  /*6350*/  IADD3 R0, R0, 0xff, RZ ;  /* 0x000000ff00007810 */ /* 0x000fe20007ffe0ff */
[----:B------:R-:W-:Y:S01]  /*6360*/  UMOV UR38, 0x2 ;  /* 0x0000000200267882 */ /* 0x000fe20000000000 */
[----:B-----5:R-:W-:Y:S01]  /*6370*/  MOV R173, R174 ;  /* 0x000000ae00ad7202 */ /* 0x020fe20000000f00 */
[----:B------:R-:W-:Y:S01]  /*6380*/  UMOV UR4, 0x1 ;  /* 0x0000000100047882 */ /* 0x000fe20000000000 */
[----:B------:R-:W-:Y:S01]  /*6390*/  SHF.R.S32.HI R3, RZ, 0x1f, R0 ;  /* 0x0000001fff037819 */ /* 0x000fe20000011400 */
[----:B------:R-:W-:Y:S01]  /*63a0*/  ULDC UR39, c[0x0][0x604] ;  /* 0x0001810000277ab9 */ /* 0x000fe20000000800 */
[----:B------:R-:W-:Y:S02]  /*63b0*/  MOV R177, RZ ;  /* 0x000000ff00b17202 */ /* 0x000fe40000000f00 */
[----:B------:R-:W-:Y:S02]  /*63c0*/  LEA.HI R0, R3, R0, RZ, 0x8 ;  /* 0x0000000003007211 */ /* 0x000fe400078f40ff */
[----:B------:R-:W-:-:S02]  /*63d0*/  MOV R3, R175 ;  /* 0x000000af00037202 */ /* 0x000fc40000000f00 */
[----:B------:R-:W-:-:S07]  /*63e0*/  SHF.R.S32.HI R176, RZ, 0x8, R0 ;  /* 0x00000008ffb07819 */ /* 0x000fce0000011400 */
.L_x_34:
[----:B------:R-:W-:-:S13]  /*63f0*/  PLOP3.LUT P3, PT, PT, PT, UP1, 0x80, 0x0 ;  /* 0x000000000000781c */ /* 0x000fda0003f6f018 */
[----:B------:R-:W-:Y:S05]  /*6400*/  @!P3 BRA `(.L_x_24) ;  /* 0x000000000004b947 */ /* 0x000fea0003800000 */
[----:B------:R-:W-:Y:S01]  /*6410*/  BPT.TRAP 0x1 ;  /* 0x000000040000795c */ /* 0x000fe20000300000 */
.L_x_24:
[----:B------:R-:W-:Y:S01]  /*6420*/  ULEA UR10, UR38, UR36, 0x3 ;  /* 0x00000024260a7291 */ /* 0x000fe2000f8e183f */
[----:B------:R-:W-:-:S08]  /*6430*/  SHF.L.U32 R0, R177, 0x1f, RZ ;  /* 0x0000001fb1007819 */ /* 0x000fd000000006ff */
[----:B------:R-:W1:Y:S02]  /*6440*/  SYNCS.PHASECHK.TRANS64.TRYWAIT P2, [UR10+0x84000], R0 ;  /* 0x08400000ff0075a7 */ /* 0x000e64000804014a */
[----:B-1----:R-:W-:Y:S05]  /*6450*/  @!P2 BRA `(.L_x_25) ;  /* 0x000000a000c4a947 */ /* 0x002fea0003800000 */
.L_x_101:
[----:B------:R-:W-:Y:S01]  /*6460*/  UIMAD UR54, UR38, 0x1800, UR6 ;  /* 0x00001800263678a4 */ /* 0x000fe2000f8e0206 */
[----:B------:R-:W-:Y:S01]  /*6470*/  WARPGROUP.ARRIVE ;  /* 0x00000000000079c5 */ /* 0x000fe20000000000 */
[----:B------:R-:W-:Y:S01]  /*6480*/  UMOV UR55, 0x40000040 ;  /* 0x4000004000377882 */ /* 0x000fe20000000000 */
[----:B------:R-:W-:Y:S01]  /*6490*/  UMOV UR51, 0x40000040 ;  /* 0x4000004000337882 */ /* 0x000fe20000000000 */
[----:B------:R-:W-:Y:S02]  /*64a0*/  UIADD3 UR50, UR54, 0x2, URZ ;  /* 0x0000000236327890 */ /* 0x000fe4000fffe03f */
[----:B------:R-:W-:Y:S01]  /*64b0*/  UIADD3 UR46, UR54, 0x4, URZ ;  /* 0x00000004362e7890 */ /* 0x000fe2000fffe03f */
[----:B------:R-:W-:Y:S02]  /*64c0*/  UMOV UR47, 0x40000040 ;  /* 0x40000040002f7882 */ /* 0x000fe40000000000 */
[----:B------:R-:W-:Y:S01]  /*64d0*/  HGMMA.64x256x16.F32 R24, gdesc[UR52], RZ, !UPT, gsb0 ;  /* 0x03e00000341879f0 */ /* 0x000fe2000c0008ff */
[----:B------:R-:W-:Y:S01]  /*64e0*/  UIADD3 UR42, UR54, 0x6, URZ ;  /* 0x00000006362a7890 */ /* 0x000fe2000fffe03f */
[----:B------:R-:W-:Y:S01]  /*64f0*/  UMOV UR43, 0x40000040 ;  /* 0x40000040002b7882 */ /* 0x000fe20000000000 */
        /* <DEDUP_REMOVED lines=16> */
[----:B------:R-:W-:-:S02]  /*6600*/  WARPGROUP.DEPBAR.LE gsb0, 0x0 ;  /* 0x00008000000079c5 */ /* 0x000fc40000010000 */
[----:B------:R-:W-:-:S07]  /*6610*/  WARPGROUP.ARRIVE ;  /* 0x00000000000079c5 */ /* 0x000fce0000000000 */
        /* <DEDUP_REMOVED lines=37> */
[----:B------:R-:W-:-:S04]  /*6870*/  UIADD3 UR10, UR38, 0x1, URZ ;  /* 0x00000001260a7890 */ /* 0x000fc8000fffe03f */
[----:B------:R-:W-:-:S04]  /*6880*/  UISETP.NE.AND UP0, UPT, UR10, 0x5, UPT ;  /* 0x000000050a00788c */ /* 0x000fc8000bf05270 */
[----:B------:R-:W-:Y:S02]  /*6890*/  USEL UR11, URZ, 0x1, UP0 ;  /* 0x000000013f0b7887 */ /* 0x000fe40008000000 */
[----:B------:R-:W-:-:S04]  /*68a0*/  USEL UR10, UR10, URZ, UP0 ;  /* 0x0000003f0a0a7287 */ /* 0x000fc80008000000 */
[----:B------:R-:W-:Y:S01]  /*68b0*/  LOP3.LUT R177, R177, UR11, RZ, 0x3c, !PT ;  /* 0x0000000bb1b17c12 */ /* 0x000fe2000f8e3cff */
[----:B------:R-:W-:Y:S02]  /*68c0*/  WARPGROUP.DEPBAR.LE gsb0, 0x0 ;  /* 0x00008000000079c5 */ /* 0x000fe40000010000 */
[----:B------:R-:W-:-:S10]  /*68d0*/  WARPGROUP.ARRIVE ;  /* 0x00000000000079c5 */ /* 0x000fd40000000000 */
[----:B------:R-:W-:Y:S03]  /*68e0*/  HGMMA.64x256x16.F32 R24, gdesc[UR56], R24, gsb0 ;  /* 0x03e00000381879f0 */ /* 0x000fe60008000818 */
[----:B------:R-:W-:Y:S02]  /*68f0*/  WARPGROUP.DEPBAR.LE gsb0, 0x0 ;  /* 0x00008000000079c5 */ /* 0x000fe40000010000 */
[----:B------:R-:W-:Y:S05]  /*6900*/  @!P3 BRA `(.L_x_26) ;  /* 0x000000000004b947 */ /* 0x000fea0003800000 */
[----:B------:R-:W-:Y:S01]  /*6910*/  BPT.TRAP 0x1 ;  /* 0x000000040000795c */ /* 0x000fe20000300000 */
.L_x_26:
[----:B-1----:R-:W-:Y:S01]  /*6920*/  FMNMX R0, R24, R3, !PT ;  /* 0x0000000318007209 */ /* 0x002fe20007800000 */
[----:B------:R-:W2:Y:S03]  /*6930*/  LDL.LU R235, [R1+0x134] ;  /* 0x0001340001eb7983 */ /* 0x000ea60000300800 */
[----:B------:R-:W-:Y:S01]  /*6940*/  FMNMX R5, R25, R0, !PT ;  /* 0x0000000019057209 */ /* 0x000fe20007800000 */
[----:B------:R-:W4:Y:S03]  /*6950*/  LDL.LU R234, [R1+0x140] ;  /* 0x0001400001ea7983 */ /* 0x000f260000300800 */
[----:B------:R-:W-:Y:S01]  /*6960*/  FMNMX R0, R28, R5, !PT ;  /* 0x000000051c007209 */ /* 0x000fe20007800000 */
[----:B------:R-:W5:Y:S03]  /*6970*/  LDL.LU R233, [R1+0x144] ;  /* 0x0001440001e97983 */ /* 0x000f660000300800 */
        /* <DEDUP_REMOVED lines=75> */
[----:B---3--:R-:W3:Y:S03]  /*6e30*/  LDL.LU R195, [R1+0x108] ;  /* 0x0001080001c37983 */ /* 0x008ee60000300800 */
[----:B------:R-:W-:Y:S01]  /*6e40*/  FMNMX R5, R105, R0, !PT ;  /* 0x0000000069057209 */ /* 0x000fe20007800000 */
[----:B------:R-:W3:Y:S03]  /*6e50*/  LDL.LU R194, [R1+0x10c] ;  /* 0x00010c0001c27983 */ /* 0x000ee60000300800 */
        /* <DEDUP_REMOVED lines=28> */
[----:B------:R-:W-:-:S04]  /*7020*/  FMNMX R0, R136, R5, !PT ;  /* 0x0000000588007209 */ /* 0x000fc80007800000 */
[----:B------:R-:W-:-:S04]  /*7030*/  FMNMX R5, R137, R0, !PT ;  /* 0x0000000089057209 */ /* 0x000fc80007800000 */
[----:B------:R-:W-:-:S04]  /*7040*/  FMNMX R0, R140, R5, !PT ;  /* 0x000000058c007209 */ /* 0x000fc80007800000 */
[----:B------:R-:W-:-:S04]  /*7050*/  FMNMX R5, R141, R0, !PT ;  /* 0x000000008d057209 */ /* 0x000fc80007800000 */
[----:B------:R-:W-:-:S04]  /*7060*/  FMNMX R0, R144, R5, !PT ;  /* 0x0000000590007209 */ /* 0x000fc80007800000 */
[----:B------:R-:W-:-:S04]  /*7070*/  FMNMX R5, R145, R0, !PT ;  /* 0x0000000091057209 */ /* 0x000fc80007800000 */
[----:B------:R-:W-:-:S04]  /*7080*/  FMNMX R0, R148, R5, !PT ;  /* 0x0000000594007209 */ /* 0x000fc80007800000 */
[----:B------:R-:W-:-:S05]  /*7090*/  FMNMX R2, R149, R0, !PT ;  /* 0x0000000095027209 */ /* 0x000fca0007800000 */
[----:B------:R-:W1:Y:S02]  /*70a0*/  SHFL.BFLY PT, R5, R2, 0x1, 0x1f ;  /* 0x0c201f0002057f89 */ /* 0x000e6400000e0000 */
[----:B-1----:R-:W-:-:S05]  /*70b0*/  FMNMX R5, R2, R5, !PT ;  /* 0x0000000502057209 */ /* 0x002fca0007800000 */
[----:B------:R-:W1:Y:S02]  /*70c0*/  SHFL.BFLY PT, R0, R5, 0x2, 0x1f ;  /* 0x0c401f0005007f89 */ /* 0x000e6400000e0000 */
[----:B-1----:R-:W-:-:S04]  /*70d0*/  FMNMX R175, R5, R0, !PT ;  /* 0x0000000005af7209 */ /* 0x002fc80007800000 */
[----:B------:R-:W-:-:S04]  /*70e0*/  FSETP.NEU.AND P2, PT, R175, -INF , PT ;  /* 0xff800000af00780b */ /* 0x000fc80003f4d000 */
[----:B------:R-:W-:-:S05]  /*70f0*/  FSEL R174, R175, RZ, P2 ;  /* 0x000000ffafae7208 */ /* 0x000fca0001000000 */
[C---:B------:R-:W-:Y:S01]  /*7100*/  FMUL R0, R174.reuse, UR39 ;  /* 0x00000027ae007c20 */ /* 0x040fe20008400000 */
[----:B------:R-:W-:-:S03]  /*7110*/  FADD R174, -R174, R3 ;  /* 0x00000003aeae7221 */ /* 0x000fc60000000100 */
[--C-:B------:R-:W-:Y:S01]  /*7120*/  FFMA R24, R24, UR39, -R0.reuse ;  /* 0x0000002718187c23 */ /* 0x100fe20008000800 */
[--C-:B------:R-:W-:Y:S01]  /*7130*/  FFMA R2, R29, UR39, -R0.reuse ;  /* 0x000000271d027c23 */ /* 0x100fe20008000800 */
[--C-:B------:R-:W-:Y:S01]  /*7140*/  FFMA R25, R25, UR39, -R0.reuse ;  /* 0x0000002719197c23 */ /* 0x100fe20008000800 */
[--C-:B------:R-:W-:Y:S01]  /*7150*/  FFMA R28, R28, UR39, -R0.reuse ;  /* 0x000000271c1c7c23 */ /* 0x100fe20008000800 */
[--C-:B------:R-:W-:Y:S01]  /*7160*/  FFMA R32, R32, UR39, -R0.reuse ;  /* 0x0000002720207c23 */ /* 0x100fe20008000800 */
[----:B------:R-:W-:Y:S01]  /*7170*/  FSETP.GEU.AND P5, PT, R24, -126, PT ;  /* 0xc2fc00001800780b */ /* 0x000fe20003fae000 */
        /* <DEDUP_REMOVED lines=9> */
[--C-:B------:R-:W-:Y:S01]  /*7210*/  FFMA R44, R44, UR39, -R0.reuse ;  /* 0x000000272c2c7c23 */ /* 0x100fe20008000800 */
[--C-:B------:R-:W-:Y:S01]  /*7220*/  FFMA R45, R45, UR39, -R0.reuse ;  /* 0x000000272d2d7c23 */ /* 0x100fe20008000800 */
[--C-:B------:R-:W-:Y:S01]  /*7230*/  FFMA R48, R48, UR39, -R0.reuse ;  /* 0x0000002730307c23 */ /* 0x100fe20008000800 */
[----:B------:R-:W-:Y:S01]  /*7240*/  @!P5 FMUL R24, R24, 0.5 ;  /* 0x3f0000001818d820 */ /* 0x000fe20000400000 */
[--C-:B------:R-:W-:Y:S01]  /*7250*/  FFMA R52, R52, UR39, -R0.reuse ;  /* 0x0000002734347c23 */ /* 0x100fe20008000800 */
[----:B------:R-:W-:Y:S01]  /*7260*/  @!P2 FMUL R2, R2, 0.5 ;  /* 0x3f0000000202a820 */ /* 0x000fe20000400000 */
[--C-:B------:R-:W-:Y:S01]  /*7270*/  FFMA R3, R53, UR39, -R0.reuse ;  /* 0x0000002735037c23 */ /* 0x100fe20008000800 */
[----:B------:R-:W1:Y:S01]  /*7280*/  MUFU.EX2 R171, R24 ;  /* 0x0000001800ab7308 */ /* 0x000e620000000800 */
[----:B------:R-:W-:Y:S01]  /*7290*/  @!P4 FMUL R25, R25, 0.5 ;  /* 0x3f0000001919c820 */ /* 0x000fe20000400000 */
[----:B------:R-:W-:Y:S01]  /*72a0*/  @!P3 FMUL R28, R28, 0.5 ;  /* 0x3f0000001c1cb820 */ /* 0x000fe20000400000 */
[--C-:B------:R-:W-:Y:S01]  /*72b0*/  FFMA R56, R56, UR39, -R0.reuse ;  /* 0x0000002738387c23 */ /* 0x100fe20008000800 */
[----:B------:R-:W-:Y:S01]  /*72c0*/  @!P6 FMUL R32, R32, 0.5 ;  /* 0x3f0000002020e820 */ /* 0x000fe20000400000 */
[--C-:B------:R-:W-:Y:S01]  /*72d0*/  FFMA R60, R60, UR39, -R0.reuse ;  /* 0x000000273c3c7c23 */ /* 0x100fe20008000800 */
[--C-:B------:R-:W-:Y:S01]  /*72e0*/  FFMA R4, R57, UR39, -R0.reuse ;  /* 0x0000002739047c23 */ /* 0x100fe20008000800 */
[----:B------:R-:W-:Y:S01]  /*72f0*/  FFMA R5, R61, UR39, -R0 ;  /* 0x000000273d057c23 */ /* 0x000fe20008000800 */
[----:B------:R-:W2:Y:S08]  /*7300*/  MUFU.EX2 R2, R2 ;  /* 0x0000000200027308 */ /* 0x000eb00000000800 */
[----:B------:R-:W4:Y:S01]  /*7310*/  MUFU.EX2 R157, R25 ;  /* 0x00000019009d7308 */ /* 0x000f220000000800 */
[----:B-1----:R-:W-:Y:S01]  /*7320*/  @!P5 FMUL R171, R171, R171 ;  /* 0x000000abababd220 */ /* 0x002fe20000400000 */
[----:B------:R-:W-:-:S06]  /*7330*/  FSETP.GEU.AND P5, PT, R33, -126, PT ;  /* 0xc2fc00002100780b */ /* 0x000fcc0003fae000 */
[----:B------:R-:W1:Y:S01]  /*7340*/  MUFU.EX2 R156, R28 ;  /* 0x0000001c009c7308 */ /* 0x000e620000000800 */
[----:B--2---:R-:W-:Y:S01]  /*7350*/  @!P2 FMUL R2, R2, R2 ;  /* 0x000000020202a220 */ /* 0x004fe20000400000 */
[----:B------:R-:W-:-:S06]  /*7360*/  FSETP.GEU.AND P2, PT, R40, -126, PT ;  /* 0xc2fc00002800780b */ /* 0x000fcc0003f4e000 */
[----:B------:R2:W2:Y:S01]  /*7370*/  MUFU.EX2 R170, R32 ;  /* 0x0000002000aa7308 */ /* 0x0004a20000000800 */
[----:B----4-:R-:W-:Y:S01]  /*7380*/  @!P4 FMUL R157, R157, R157 ;  /* 0x0000009d9d9dc220 */ /* 0x010fe20000400000 */
[----:B------:R-:W-:Y:S01]  /*7390*/  FSETP.GEU.AND P4, PT, R36, -126, PT ;  /* 0xc2fc00002400780b */ /* 0x000fe20003f8e000 */
[----:B------:R-:W-:Y:S01]  /*73a0*/  @!P5 FMUL R33, R33, 0.5 ;  /* 0x3f0000002121d820 */ /* 0x000fe20000400000 */
[--C-:B------:R-:W-:Y:S01]  /*73b0*/  FFMA R6, R65, UR39, -R0.reuse ;  /* 0x0000002741067c23 */ /* 0x100fe20008000800 */
[--C-:B------:R-:W-:Y:S01]  /*73c0*/  FFMA R7, R69, UR39, -R0.reuse ;  /* 0x0000002745077c23 */ /* 0x100fe20008000800 */
[--C-:B------:R-:W-:Y:S01]  /*73d0*/  FFMA R68, R68, UR39, -R0.reuse ;  /* 0x0000002744447c23 */ /* 0x100fe20008000800 */
[----:B------:R-:W-:Y:S01]  /*73e0*/  @!P2 FMUL R40, R40, 0.5 ;  /* 0x3f0000002828a820 */ /* 0x000fe20000400000 */
[----:B------:R-:W4:Y:S01]  /*73f0*/  MUFU.EX2 R155, R33 ;  /* 0x00000021009b7308 */ /* 0x000f220000000800 */
[----:B-1----:R-:W-:Y:S01]  /*7400*/  @!P3 FMUL R156, R156, R156 ;  /* 0x0000009c9c9cb220 */ /* 0x002fe20000400000 */
[----:B------:R-:W-:Y:S01]  /*7410*/  FSETP.GEU.AND P3, PT, R37, -126, PT ;  /* 0xc2fc00002500780b */ /* 0x000fe20003f6e000 */
[--C-:B--2---:R-:W-:Y:S01]  /*7420*/  FFMA R32, R49, UR39, -R0.reuse ;  /* 0x0000002731207c23 */ /* 0x104fe20008000800 */
[--C-:B------:R-:W-:Y:S01]  /*7430*/  FFMA R8, R73, UR39, -R0.reuse ;  /* 0x0000002749087c23 */ /* 0x100fe20008000800 */
[--C-:B------:R-:W-:Y:S01]  /*7440*/  FFMA R76, R76, UR39, -R0.reuse ;  /* 0x000000274c4c7c23 */ /* 0x100fe20008000800 */
[--C-:B------:R-:W-:Y:S01]  /*7450*/  FFMA R9, R77, UR39, -R0.reuse ;  /* 0x000000274d097c23 */ /* 0x100fe20008000800 */
[----:B------:R-:W-:Y:S01]  /*7460*/  @!P4 FMUL R36, R36, 0.5 ;  /* 0x3f0000002424c820 */ /* 0x000fe20000400000 */
[----:B------:R-:W1:Y:S01]  /*7470*/  MUFU.EX2 R168, R40 ;  /* 0x0000002800a87308 */ /* 0x000e620000000800 */
[----:B------:R-:W-:Y:S01]  /*7480*/  @!P6 FMUL R170, R170, R170 ;  /* 0x000000aaaaaae220 */ /* 0x000fe20000400000 */
[----:B------:R-:W-:Y:S01]  /*7490*/  FSETP.GEU.AND P6, PT, R41, -126, PT ;  /* 0xc2fc00002900780b */ /* 0x000fe20003fce000 */
[--C-:B------:R-:W-:Y:S01]  /*74a0*/  FFMA R10, R81, UR39, -R0.reuse ;  /* 0x00000027510a7c23 */ /* 0x100fe20008000800 */
[--C-:B------:R-:W-:Y:S01]  /*74b0*/  FFMA R84, R84, UR39, -R0.reuse ;  /* 0x0000002754547c23 */ /* 0x100fe20008000800 */
[--C-:B------:R-:W-:Y:S01]  /*74c0*/  FFMA R88, R88, UR39, -R0.reuse ;  /* 0x0000002758587c23 */ /* 0x100fe20008000800 */
[--C-:B------:R-:W-:Y:S01]  /*74d0*/  FFMA R158, R92, UR39, -R0.reuse ;  /* 0x000000275c9e7c23 */ /* 0x100fe20008000800 */
[----:B------:R-:W-:Y:S01]  /*74e0*/  @!P3 FMUL R37, R37, 0.5 ;  /* 0x3f0000002525b820 */ /* 0x000fe20000400000 */
[----:B------:R-:W2:Y:S01]  /*74f0*/  MUFU.EX2 R169, R36 ;  /* 0x0000002400a97308 */ /* 0x000ea20000000800 */
[----:B----4-:R-:W-:Y:S01]  /*7500*/  @!P5 FMUL R155, R155, R155 ;  /* 0x0000009b9b9bd220 */ /* 0x010fe20000400000 */
[----:B------:R-:W-:Y:S01]  /*7510*/  FSETP.GEU.AND P5, PT, R44, -126, PT ;  /* 0xc2fc00002c00780b */ /* 0x000fe20003fae000 */
[--C-:B------:R-:W-:Y:S01]  /*7520*/  FFMA R89, R89, UR39, -R0.reuse ;  /* 0x0000002759597c23 */ /* 0x100fe20008000800 */
[--C-:B------:R-:W-:Y:S01]  /*7530*/  FFMA R11, R93, UR39, -R0.reuse ;  /* 0x000000275d0b7c23 */ /* 0x100fe20008000800 */
[--C-:B------:R-:W-:Y:S01]  /*7540*/  FFMA R12, R96, UR39, -R0.reuse ;  /* 0x00000027600c7c23 */ /* 0x100fe20008000800 */
[--C-:B------:R-:W-:Y:S01]  /*7550*/  FFMA R13, R97, UR39, -R0.reuse ;  /* 0x00000027610d7c23 */ /* 0x100fe20008000800 */
[----:B------:R-:W-:Y:S01]  /*7560*/  @!P6 FMUL R41, R41, 0.5 ;  /* 0x3f0000002929e820 */ /* 0x000fe20000400000 */
[----:B------:R-:W4:Y:S01]  /*7570*/  MUFU.EX2 R154, R37 ;  /* 0x00000025009a7308 */ /* 0x000f220000000800 */
[----:B-1----:R-:W-:Y:S01]  /*7580*/  @!P2 FMUL R168, R168, R168 ;  /* 0x000000a8a8a8a220 */ /* 0x002fe20000400000 */
[----:B------:R-:W-:Y:S01]  /*7590*/  FSETP.GEU.AND P2, PT, R32, -126, PT ;  /* 0xc2fc00002000780b */ /* 0x000fe20003f4e000 */
[--C-:B------:R-:W-:Y:S01]  /*75a0*/  FFMA R15, R104, UR39, -R0.reuse ;  /* 0x00000027680f7c23 */ /* 0x100fe20008000800 */
[--C-:B------:R-:W-:Y:S01]  /*75b0*/  FFMA R14, R120, UR39, -R0.reuse ;  /* 0x00000027780e7c23 */ /* 0x100fe20008000800 */
[--C-:B------:R-:W-:Y:S01]  /*75c0*/  FFMA R16, R136, UR39, -R0.reuse ;  /* 0x0000002788107c23 */ /* 0x100fe20008000800 */
[--C-:B------:R-:W-:Y:S01]  /*75d0*/  FFMA R18, R137, UR39, -R0.reuse ;  /* 0x0000002789127c23 */ /* 0x100fe20008000800 */
[----:B------:R-:W-:Y:S01]  /*75e0*/  @!P5 FMUL R44, R44, 0.5 ;  /* 0x3f0000002c2cd820 */ /* 0x000fe20000400000 */
[----:B------:R-:W1:Y:S01]  /*75f0*/  MUFU.EX2 R153, R41 ;  /* 0x0000002900997308 */ /* 0x000e620000000800 */
[----:B--2---:R-:W-:Y:S01]  /*7600*/  @!P4 FMUL R169, R169, R169 ;  /* 0x000000a9a9a9c220 */ /* 0x004fe20000400000 */
        /* <DEDUP_REMOVED lines=18> */
[----:B------:R-:W5:Y:S03]  /*7730*/  LDL.LU R61, [R1+0x130] ;  /* 0x00013000013d7983 */ /* 0x000f660000300800 */
        /* <DEDUP_REMOVED lines=13> */
[----:B------:R-:W4:Y:S03]  /*7810*/  LDL.LU R65, [R1+0x124] ;  /* 0x0001240001417983 */ /* 0x000f260000300800 */
[----:B------:R-:W-:Y:S01]  /*7820*/  @!P5 FMUL R3, R3, 0.5 ;  /* 0x3f0000000303d820 */ /* 0x000fe20000400000 */
[----:B------:R2:W2:Y:S01]  /*7830*/  MUFU.EX2 R165, R52 ;  /* 0x0000003400a57308 */ /* 0x0004a20000000800 */
[----:B-1----:R-:W-:Y:S01]  /*7840*/  @!P4 FMUL R152, R152, R152 ;  /* 0x000000989898c220 */ /* 0x002fe20000400000 */
[----:B------:R-:W-:Y:S01]  /*7850*/  FSETP.GEU.AND P4, PT, R56, -126, PT ;  /* 0xc2fc00003800780b */ /* 0x000fe20003f8e000 */
[----:B------:R-:W-:Y:S01]  /*7860*/  FFMA R45, R148, UR39, -R0 ;  /* 0x00000027942d7c23 */ /* 0x000fe20008000800 */
[----:B------:R-:W3:Y:S01]  /*7870*/  LDL.LU R69, [R1+0x120] ;  /* 0x0001200001457983 */ /* 0x000ee20000300800 */
[----:B--2---:R-:W-:Y:S01]  /*7880*/  @!P3 FMUL R166, R166, R166 ;  /* 0x000000a6a6a6b220 */ /* 0x004fe20000400000 */
[----:B------:R-:W-:Y:S01]  /*7890*/  FSETP.GEU.AND P3, PT, R4, -126, PT ;  /* 0xc2fc00000400780b */ /* 0x000fe20003f6e000 */
[----:B------:R-:W-:Y:S01]  /*78a0*/  @!P2 FMUL R60, R60, 0.5 ;  /* 0x3f0000003c3ca820 */ /* 0x000fe20000400000 */
[----:B------:R-:W1:Y:S07]  /*78b0*/  MUFU.EX2 R3, R3 ;  /* 0x0000000300037308 */ /* 0x000e6e0000000800 */
[----:B------:R-:W-:-:S04]  /*78c0*/  @!P4 FMUL R56, R56, 0.5 ;  /* 0x3f0000003838c820 */ /* 0x000fc80000400000 */
[----:B------:R-:W2:Y:S01]  /*78d0*/  MUFU.EX2 R164, R56 ;  /* 0x0000003800a47308 */ /* 0x000ea20000000800 */
[----:B------:R-:W-:-:S07]  /*78e0*/  @!P3 FMUL R4, R4, 0.5 ;  /* 0x3f0000000404b820 */ /* 0x000fce0000400000 */
[----:B------:R-:W2:Y:S01]  /*78f0*/  MUFU.EX2 R163, R60 ;  /* 0x0000003c00a37308 */ /* 0x000ea20000000800 */
[----:B------:R-:W-:Y:S01]  /*7900*/  FFMA R52, R64, UR39, -R0 ;  /* 0x0000002740347c23 */ /* 0x000fe20008000800 */
[----:B------:R-:W-:-:S06]  /*7910*/  @!P6 FMUL R165, R165, R165 ;  /* 0x000000a5a5a5e220 */ /* 0x000fcc0000400000 */
[----:B------:R-:W2:Y:S01]  /*7920*/  MUFU.EX2 R4, R4 ;  /* 0x0000000400047308 */ /* 0x000ea20000000800 */
[----:B------:R-:W-:Y:S01]  /*7930*/  FSETP.GEU.AND P6, PT, R5, -126, PT ;  /* 0xc2fc00000500780b */ /* 0x000fe20003fce000 */
[----:B-1----:R-:W-:Y:S01]  /*7940*/  @!P5 FMUL R3, R3, R3 ;  /* 0x000000030303d220 */ /* 0x002fe20000400000 */
[----:B------:R-:W-:Y:S01]  /*7950*/  FSETP.GEU.AND P5, PT, R52, -126, PT ;  /* 0xc2fc00003400780b */ /* 0x000fe20003fae000 */
[----:B--2---:R-:W-:Y:S01]  /*7960*/  @!P4 FMUL R164, R164, R164 ;  /* 0x000000a4a4a4c220 */ /* 0x004fe20000400000 */
[----:B------:R-:W-:Y:S01]  /*7970*/  FSETP.GEU.AND P4, PT, R6, -126, PT ;  /* 0xc2fc00000600780b */ /* 0x000fe20003f8e000 */
[----:B------:R-:W-:Y:S01]  /*7980*/  @!P2 FMUL R163, R163, R163 ;  /* 0x000000a3a3a3a220 */ /* 0x000fe20000400000 */
[----:B------:R-:W-:-:S07]  /*7990*/  FSETP.GEU.AND P2, PT, R7, -126, PT ;  /* 0xc2fc00000700780b */ /* 0x000fce0003f4e000 */
[----:B------:R-:W-:Y:S01]  /*79a0*/  @!P6 FMUL R5, R5, 0.5 ;  /* 0x3f0000000505e820 */ /* 0x000fe20000400000 */
[----:B------:R-:W-:Y:S01]  /*79b0*/  @!P3 FMUL R4, R4, R4 ;  /* 0x000000040404b220 */ /* 0x000fe20000400000 */
[----:B------:R-:W-:Y:S01]  /*79c0*/  FSETP.GEU.AND P3, PT, R68, -126, PT ;  /* 0xc2fc00004400780b */ /* 0x000fe20003f6e000 */
[----:B------:R-:W-:Y:S01]  /*79d0*/  @!P5 FMUL R52, R52, 0.5 ;  /* 0x3f0000003434d820 */ /* 0x000fe20000400000 */
[----:B------:R-:W-:Y:S02]  /*79e0*/  @!P4 FMUL R6, R6, 0.5 ;  /* 0x3f0000000606c820 */ /* 0x000fe40000400000 */
[----:B------:R-:W1:Y:S01]  /*79f0*/  MUFU.EX2 R5, R5 ;  /* 0x0000000500057308 */ /* 0x000e620000000800 */
[----:B------:R-:W-:-:S07]  /*7a00*/  @!P2 FMUL R7, R7, 0.5 ;  /* 0x3f0000000707a820 */ /* 0x000fce0000400000 */
[----:B------:R-:W2:Y:S01]  /*7a10*/  MUFU.EX2 R52, R52 ;  /* 0x0000003400347308 */ /* 0x000ea20000000800 */
[----:B------:R-:W-:-:S07]  /*7a20*/  @!P3 FMUL R68, R68, 0.5 ;  /* 0x3f0000004444b820 */ /* 0x000fce0000400000 */
[----:B------:R-:W2:Y:S08]  /*7a30*/  MUFU.EX2 R6, R6 ;  /* 0x0000000600067308 */ /* 0x000eb00000000800 */
[----:B------:R-:W2:Y:S01]  /*7a40*/  MUFU.EX2 R7, R7 ;  /* 0x0000000700077308 */ /* 0x000ea20000000800 */
[----:B------:R-:W-:Y:S01]  /*7a50*/  FFMA R60, R72, UR39, -R0 ;  /* 0x00000027483c7c23 */ /* 0x000fe20008000800 */
[----:B-1----:R-:W-:Y:S01]  /*7a60*/  @!P6 FMUL R5, R5, R5 ;  /* 0x000000050505e220 */ /* 0x002fe20000400000 */
[----:B--2---:R-:W-:-:S05]  /*7a70*/  @!P5 FMUL R52, R52, R52 ;  /* 0x000000343434d220 */ /* 0x004fca0000400000 */
[----:B------:R1:W2:Y:S01]  /*7a80*/  MUFU.EX2 R162, R68 ;  /* 0x0000004400a27308 */ /* 0x0002a20000000800 */
[----:B------:R-:W-:Y:S01]  /*7a90*/  FSETP.GEU.AND P6, PT, R60, -126, PT ;  /* 0xc2fc00003c00780b */ /* 0x000fe20003fce000 */
[----:B------:R-:W-:Y:S01]  /*7aa0*/  @!P4 FMUL R6, R6, R6 ;  /* 0x000000060606c220 */ /* 0x000fe20000400000 */
[----:B------:R-:W-:Y:S01]  /*7ab0*/  FSETP.GEU.AND P5, PT, R8, -126, PT ;  /* 0xc2fc00000800780b */ /* 0x000fe20003fae000 */
[--C-:B------:R-:W-:Y:S01]  /*7ac0*/  FFMA R64, R85, UR39, -R0.reuse ;  /* 0x0000002755407c23 */ /* 0x100fe20008000800 */
[----:B------:R-:W-:Y:S01]  /*7ad0*/  FSETP.GEU.AND P4, PT, R76, -126, PT ;  /* 0xc2fc00004c00780b */ /* 0x000fe20003f8e000 */
[--C-:B------:R-:W-:Y:S01]  /*7ae0*/  FFMA R56, R133, UR39, -R0.reuse ;  /* 0x0000002785387c23 */ /* 0x100fe20008000800 */
[----:B------:R-:W5:Y:S01]  /*7af0*/  LDL.LU R72, [R1+0x114] ;  /* 0x0001140001487983 */ /* 0x000f620000300800 */
[----:B-1----:R-:W-:Y:S01]  /*7b00*/  FFMA R68, R80, UR39, -R0 ;  /* 0x0000002750447c23 */ /* 0x002fe20008000800 */
[----:B------:R-:W-:Y:S01]  /*7b10*/  @!P2 FMUL R7, R7, R7 ;  /* 0x000000070707a220 */ /* 0x000fe20000400000 */
[----:B--2---:R-:W-:-:S03]  /*7b20*/  @!P3 FMUL R162, R162, R162 ;  /* 0x000000a2a2a2b220 */ /* 0x004fc60000400000 */
[----:B------:R-:W-:Y:S01]  /*7b30*/  FSETP.GEU.AND P2, PT, R68, -126, PT ;  /* 0xc2fc00004400780b */ /* 0x000fe20003f4e000 */
[----:B------:R-:W-:Y:S01]  /*7b40*/  @!P6 FMUL R60, R60, 0.5 ;  /* 0x3f0000003c3ce820 */ /* 0x000fe20000400000 */
[----:B------:R-:W-:Y:S01]  /*7b50*/  FSETP.GEU.AND P3, PT, R9, -126, PT ;  /* 0xc2fc00000900780b */ /* 0x000fe20003f6e000 */
[----:B------:R-:W-:Y:S02]  /*7b60*/  @!P5 FMUL R8, R8, 0.5 ;  /* 0x3f0000000808d820 */ /* 0x000fe40000400000 */
[----:B------:R-:W-:Y:S01]  /*7b70*/  @!P4 FMUL R76, R76, 0.5 ;  /* 0x3f0000004c4cc820 */ /* 0x000fe20000400000 */
[--C-:B------:R-:W-:Y:S01]  /*7b80*/  FFMA R85, R117, UR39, -R0.reuse ;  /* 0x0000002775557c23 */ /* 0x100fe20008000800 */
[----:B------:R-:W2:Y:S01]  /*7b90*/  LDL.LU R73, [R1+0x110] ;  /* 0x0001100001497983 */ /* 0x000ea20000300800 */
[----:B------:R-:W1:Y:S01]  /*7ba0*/  MUFU.EX2 R60, R60 ;  /* 0x0000003c003c7308 */ /* 0x000e620000000800 */
[----:B------:R-:W-:Y:S02]  /*7bb0*/  FFMA R80, R105, UR39, -R0 ;  /* 0x0000002769507c23 */ /* 0x000fe40008000800 */
[----:B------:R-:W4:Y:S02]  /*7bc0*/  LDL.LU R93, [R1+0x104] ;  /* 0x00010400015d7983 */ /* 0x000f240000300800 */
[----:B------:R-:W-:-:S02]  /*7bd0*/  @!P2 FMUL R68, R68, 0.5 ;  /* 0x3f0000004444a820 */ /* 0x000fc40000400000 */
[----:B------:R-:W3:Y:S01]  /*7be0*/  LDL.LU R96, [R1+0x100] ;  /* 0x0001000001607983 */ /* 0x000ee20000300800 */
[----:B------:R-:W1:Y:S01]  /*7bf0*/  MUFU.EX2 R8, R8 ;  /* 0x0000000800087308 */ /* 0x000e620000000800 */
[----:B------:R-:W-:Y:S02]  /*7c00*/  @!P3 FMUL R9, R9, 0.5 ;  /* 0x3f0000000909b820 */ /* 0x000fe40000400000 */
[----:B------:R-:W5:Y:S04]  /*7c10*/  LDL.LU R97, [R1+0xf4] ;  /* 0x0000f40001617983 */ /* 0x000f680000300800 */
[----:B------:R-:W2:Y:S01]  /*7c20*/  LDL.LU R100, [R1+0xf0] ;  /* 0x0000f00001647983 */ /* 0x000ea20000300800 */
[----:B------:R-:W1:Y:S02]  /*7c30*/  MUFU.EX2 R161, R76 ;  /* 0x0000004c00a17308 */ /* 0x000e640000000800 */
[----:B-1----:R-:W-:-:S06]  /*7c40*/  @!P6 FMUL R60, R60, R60 ;  /* 0x0000003c3c3ce220 */ /* 0x002fcc0000400000 */
[----:B------:R-:W1:Y:S08]  /*7c50*/  MUFU.EX2 R68, R68 ;  /* 0x0000004400447308 */ /* 0x000e700000000800 */
[----:B------:R-:W1:Y:S01]  /*7c60*/  MUFU.EX2 R9, R9 ;  /* 0x0000000900097308 */ /* 0x000e620000000800 */
[----:B------:R-:W-:Y:S01]  /*7c70*/  FSETP.GEU.AND P6, PT, R10, -126, PT ;  /* 0xc2fc00000a00780b */ /* 0x000fe20003fce000 */
[----:B------:R-:W-:Y:S01]  /*7c80*/  @!P5 FMUL R8, R8, R8 ;  /* 0x000000080808d220 */ /* 0x000fe20000400000 */
[----:B------:R-:W-:Y:S01]  /*7c90*/  @!P4 FMUL R161, R161, R161 ;  /* 0x000000a1a1a1c220 */ /* 0x000fe20000400000 */
[----:B------:R-:W-:Y:S01]  /*7ca0*/  FSETP.GEU.AND P5, PT, R84, -126, PT ;  /* 0xc2fc00005400780b */ /* 0x000fe20003fae000 */
[----:B------:R-:W4:Y:S01]  /*7cb0*/  LDL.LU R101, [R1+0xe4] ;  /* 0x0000e40001657983 */ /* 0x000f220000300800 */
[----:B------:R-:W-:Y:S01]  /*7cc0*/  FSETP.GEU.AND P4, PT, R88, -126, PT ;  /* 0xc2fc00005800780b */ /* 0x000fe20003f8e000 */
[----:B-1----:R-:W-:Y:S01]  /*7cd0*/  @!P2 FMUL R68, R68, R68 ;  /* 0x000000444444a220 */ /* 0x002fe20000400000 */
[----:B------:R-:W-:Y:S01]  /*7ce0*/  FSETP.GEU.AND P2, PT, R158, -126, PT ;  /* 0xc2fc00009e00780b */ /* 0x000fe20003f4e000 */
[----:B------:R-:W-:Y:S01]  /*7cf0*/  FFMA R76, R112, UR39, -R0 ;  /* 0x00000027704c7c23 */ /* 0x000fe20008000800 */
[----:B------:R-:W3:Y:S01]  /*7d00*/  LDL.LU R104, [R1+0xe0] ;  /* 0x0000e00001687983 */ /* 0x000ee20000300800 */
[----:B------:R-:W-:Y:S01]  /*7d10*/  @!P3 FMUL R9, R9, R9 ;  /* 0x000000090909b220 */ /* 0x000fe20000400000 */
[----:B------:R-:W-:-:S02]  /*7d20*/  FSETP.GEU.AND P3, PT, R89, -126, PT ;  /* 0xc2fc00005900780b */ /* 0x000fc40003f6e000 */
[----:B------:R-:W-:-:S03]  /*7d30*/  @!P6 FMUL R10, R10, 0.5 ;  /* 0x3f0000000a0ae820 */ /* 0x000fc60000400000 */
[----:B------:R-:W-:Y:S02]  /*7d40*/  @!P5 FMUL R84, R84, 0.5 ;  /* 0x3f0000005454d820 */ /* 0x000fe40000400000 */
[----:B------:R-:W-:Y:S01]  /*7d50*/  @!P4 FMUL R88, R88, 0.5 ;  /* 0x3f0000005858c820 */ /* 0x000fe20000400000 */
[----:B------:R-:W5:Y:S01]  /*7d60*/  LDL.LU R105, [R1+0xd4] ;  /* 0x0000d40001697983 */ /* 0x000f620000300800 */
[----:B------:R-:W-:Y:S01]  /*7d70*/  @!P2 FMUL R158, R158, 0.5 ;  /* 0x3f0000009e9ea820 */ /* 0x000fe20000400000 */
[----:B------:R-:W-:Y:S02]  /*7d80*/  MUFU.EX2 R160, R84 ;  /* 0x0000005400a07308 */ /* 0x000fe40000000800 */
[----:B------:R-:W2:Y:S06]  /*7d90*/  LDL.LU R120, [R1+0xd0] ;  /* 0x0000d00001787983 */ /* 0x000eac0000300800 */
[----:B------:R-:W1:Y:S01]  /*7da0*/  MUFU.EX2 R10, R10 ;  /* 0x0000000a000a7308 */ /* 0x000e620000000800 */
[----:B------:R-:W-:-:S07]  /*7db0*/  @!P3 FMUL R89, R89, 0.5 ;  /* 0x3f0000005959b820 */ /* 0x000fce0000400000 */
[----:B------:R-:W1:Y:S08]  /*7dc0*/  MUFU.EX2 R172, R88 ;  /* 0x0000005800ac7308 */ /* 0x000e700000000800 */
[----:B------:R-:W1:Y:S08]  /*7dd0*/  MUFU.EX2 R158, R158 ;  /* 0x0000009e009e7308 */ /* 0x000e700000000800 */
[----:B------:R-:W1:Y:S02]  /*7de0*/  MUFU.EX2 R159, R89 ;  /* 0x00000059009f7308 */ /* 0x000e640000000800 */
[----:B-1----:R-:W-:Y:S01]  /*7df0*/  @!P6 FMUL R10, R10, R10 ;  /* 0x0000000a0a0ae220 */ /* 0x002fe20000400000 */
[----:B------:R-:W-:Y:S01]  /*7e00*/  @!P5 FMUL R160, R160, R160 ;  /* 0x000000a0a0a0d220 */ /* 0x000fe20000400000 */
[----:B------:R-:W-:Y:S01]  /*7e10*/  @!P4 FMUL R172, R172, R172 ;  /* 0x000000acacacc220 */ /* 0x000fe20000400000 */
[----:B------:R-:W-:-:S02]  /*7e20*/  FSETP.GEU.AND P6, PT, R11, -126, PT ;  /* 0xc2fc00000b00780b */ /* 0x000fc40003fce000 */
[----:B------:R-:W-:Y:S02]  /*7e30*/  FSETP.GEU.AND P5, PT, R12, -126, PT ;  /* 0xc2fc00000c00780b */ /* 0x000fe40003fae000 */
[----:B------:R-:W-:Y:S01]  /*7e40*/  FSETP.GEU.AND P4, PT, R13, -126, PT ;  /* 0xc2fc00000d00780b */ /* 0x000fe20003f8e000 */
[----:B------:R-:W-:Y:S01]  /*7e50*/  @!P2 FMUL R158, R158, R158 ;  /* 0x0000009e9e9ea220 */ /* 0x000fe20000400000 */
[----:B------:R-:W-:Y:S01]  /*7e60*/  FSETP.GEU.AND P2, PT, R15, -126, PT ;  /* 0xc2fc00000f00780b */ /* 0x000fe20003f4e000 */
[----:B------:R-:W-:Y:S01]  /*7e70*/  @!P3 FMUL R159, R159, R159 ;  /* 0x0000009f9f9fb220 */ /* 0x000fe20000400000 */
[----:B------:R-:W-:-:S05]  /*7e80*/  FSETP.GEU.AND P3, PT, R14, -126, PT ;  /* 0xc2fc00000e00780b */ /* 0x000fca0003f6e000 */
[----:B------:R-:W-:Y:S02]  /*7e90*/  @!P6 FMUL R11, R11, 0.5 ;  /* 0x3f0000000b0be820 */ /* 0x000fe40000400000 */
[----:B------:R-:W-:Y:S02]  /*7ea0*/  @!P5 FMUL R12, R12, 0.5 ;  /* 0x3f0000000c0cd820 */ /* 0x000fe40000400000 */
[----:B------:R-:W-:Y:S02]  /*7eb0*/  @!P4 FMUL R13, R13, 0.5 ;  /* 0x3f0000000d0dc820 */ /* 0x000fe40000400000 */
[----:B------:R-:W-:Y:S01]  /*7ec0*/  @!P2 FMUL R15, R15, 0.5 ;  /* 0x3f0000000f0fa820 */ /* 0x000fe20000400000 */
[----:B------:R-:W1:Y:S01]  /*7ed0*/  MUFU.EX2 R11, R11 ;  /* 0x0000000b000b7308 */ /* 0x000e620000000800 */
[----:B------:R-:W-:-:S07]  /*7ee0*/  @!P3 FMUL R14, R14, 0.5 ;  /* 0x3f0000000e0eb820 */ /* 0x000fce0000400000 */
[----:B------:R-:W1:Y:S08]  /*7ef0*/  MUFU.EX2 R12, R12 ;  /* 0x0000000c000c7308 */ /* 0x000e700000000800 */
        /* <DEDUP_REMOVED lines=15> */
[----:B------:R-:W-:Y:S01]  /*7ff0*/  @!P4 FMUL R80, R80, 0.5 ;  /* 0x3f0000005050c820 */ /* 0x000fe20000400000 */
[--C-:B------:R-:W-:Y:S01]  /*8000*/  FFMA R88, R108, UR39, -R0.reuse ;  /* 0x000000276c587c23 */ /* 0x100fe20008000800 */
[--C-:B------:R-:W-:Y:S01]  /*8010*/  FFMA R89, R109, UR39, -R0.reuse ;  /* 0x000000276d597c23 */ /* 0x100fe20008000800 */
[----:B------:R-:W-:Y:S01]  /*8020*/  FFMA R84, R116, UR39, -R0 ;  /* 0x0000002774547c23 */ /* 0x000fe20008000800 */
[----:B------:R-:W-:Y:S01]  /*8030*/  FADD R0, R171, R172 ;  /* 0x000000acab007221 */ /* 0x000fe20000000000 */
[----:B------:R-:W-:Y:S01]  /*8040*/  @!P2 FMUL R18, R18, 0.5 ;  /* 0x3f0000001212a820 */ /* 0x000fe20000400000 */
[----:B------:R-:W1:Y:S01]  /*8050*/  MUFU.EX2 R16, R16 ;  /* 0x0000001000107308 */ /* 0x000e620000000800 */
[----:B------:R-:W-:Y:S01]  /*8060*/  FADD R29, R164, R14 ;  /* 0x0000000ea41d7221 */ /* 0x000fe20000000000 */
[----:B------:R-:W-:Y:S01]  /*8070*/  FADD R28, R168, R15 ;  /* 0x0000000fa81c7221 */ /* 0x000fe20000000000 */
[----:B------:R-:W-:Y:S01]  /*8080*/  FADD R33, R157, R159 ;  /* 0x0000009f9d217221 */ /* 0x000fe20000000000 */
[----:B------:R-:W-:-:S04]  /*8090*/  @!P3 FMUL R121, R121, 0.5 ;  /* 0x3f0000007979b820 */ /* 0x000fc80000400000 */
[----:B------:R-:W-:Y:S01]  /*80a0*/  MUFU.EX2 R81, R81 ;  /* 0x0000005100517308 */ /* 0x000fe20000000800 */
[----:B------:R-:W-:Y:S01]  /*80b0*/  FADD R36, R0, R29 ;  /* 0x0000001d00247221 */ /* 0x000fe20000000000 */
[----:B------:R-:W4:Y:S04]  /*80c0*/  LDL.LU R108, [R1+0xc4] ;  /* 0x0000c400016c7983 */ /* 0x000f280000300800 */
[----:B------:R-:W3:Y:S02]  /*80d0*/  LDL.LU R109, [R1+0xc0] ;  /* 0x0000c000016d7983 */ /* 0x000ee40000300800 */
[----:B------:R-:W1:Y:S08]  /*80e0*/  MUFU.EX2 R80, R80 ;  /* 0x0000005000507308 */ /* 0x000e700000000800 */
[----:B------:R-:W1:Y:S02]  /*80f0*/  MUFU.EX2 R18, R18 ;  /* 0x0000001200127308 */ /* 0x000e640000000800 */
[----:B-1----:R-:W-:-:S06]  /*8100*/  @!P6 FMUL R16, R16, R16 ;  /* 0x000000101010e220 */ /* 0x002fcc0000400000 */
[----:B------:R-:W1:Y:S01]  /*8110*/  MUFU.EX2 R0, R121 ;  /* 0x0000007900007308 */ /* 0x000e620000000800 */
[----:B------:R-:W-:Y:S01]  /*8120*/  @!P4 FMUL R80, R80, R80 ;  /* 0x000000505050c220 */ /* 0x000fe20000400000 */
[----:B------:R-:W-:Y:S01]  /*8130*/  @!P5 FMUL R81, R81, R81 ;  /* 0x000000515151d220 */ /* 0x000fe20000400000 */
[----:B------:R-:W-:Y:S01]  /*8140*/  FSETP.GEU.AND P6, PT, R21, -126, PT ;  /* 0xc2fc00001500780b */ /* 0x000fe20003fce000 */
[----:B------:R-:W5:Y:S01]  /*8150*/  LDL.LU R112, [R1+0xb4] ;  /* 0x0000b40001707983 */ /* 0x000f620000300800 */
[----:B------:R-:W-:Y:S02]  /*8160*/  FSETP.GEU.AND P4, PT, R88, -126, PT ;  /* 0xc2fc00005800780b */ /* 0x000fe40003f8e000 */
[----:B------:R-:W-:Y:S01]  /*8170*/  FSETP.GEU.AND P5, PT, R17, -126, PT ;  /* 0xc2fc00001100780b */ /* 0x000fe20003fae000 */
[----:B------:R-:W-:Y:S01]  /*8180*/  @!P2 FMUL R18, R18, R18 ;  /* 0x000000121212a220 */ /* 0x000fe20000400000 */
[----:B------:R-:W-:Y:S01]  /*8190*/  FSETP.GEU.AND P2, PT, R89, -126, PT ;  /* 0xc2fc00005900780b */ /* 0x000fe20003f4e000 */
[----:B------:R-:W-:Y:S01]  /*81a0*/  FADD R29, R60, R16 ;  /* 0x000000103c1d7221 */ /* 0x000fe20000000000 */
[----:B------:R-:W2:Y:S01]  /*81b0*/  LDL.LU R113, [R1+0xb0] ;  /* 0x0000b00001717983 */ /* 0x000ea20000300800 */
[----:B-1----:R-:W-:Y:S01]  /*81c0*/  @!P3 FMUL R0, R0, R0 ;  /* 0x000000000000b220 */ /* 0x002fe20000400000 */
[----:B------:R-:W-:-:S03]  /*81d0*/  FSETP.GEU.AND P3, PT, R20, -126, PT ;  /* 0xc2fc00001400780b */ /* 0x000fc60003f6e000 */
[----:B------:R-:W-:Y:S02]  /*81e0*/  @!P6 FMUL R21, R21, 0.5 ;  /* 0x3f0000001515e820 */ /* 0x000fe40000400000 */
[----:B------:R-:W-:Y:S02]  /*81f0*/  @!P4 FMUL R88, R88, 0.5 ;  /* 0x3f0000005858c820 */ /* 0x000fe40000400000 */
[----:B------:R-:W-:Y:S02]  /*8200*/  @!P5 FMUL R17, R17, 0.5 ;  /* 0x3f0000001111d820 */ /* 0x000fe40000400000 */
[----:B------:R-:W-:Y:S01]  /*8210*/  @!P2 FMUL R89, R89, 0.5 ;  /* 0x3f0000005959a820 */ /* 0x000fe20000400000 */
[----:B------:R-:W-:Y:S01]  /*8220*/  FADD R29, R28, R29 ;  /* 0x0000001d1c1d7221 */ /* 0x000fe20000000000 */
[----:B------:R-:W1:Y:S01]  /*8230*/  MUFU.EX2 R21, R21 ;  /* 0x0000001500157308 */ /* 0x000e620000000800 */
[----:B------:R-:W4:Y:S01]  /*8240*/  LDL.LU R116, [R1+0xa4] ;  /* 0x0000a40001747983 */ /* 0x000f220000300800 */
[----:B------:R-:W-:-:S06]  /*8250*/  @!P3 FMUL R20, R20, 0.5 ;  /* 0x3f0000001414b820 */ /* 0x000fcc0000400000 */
[----:B------:R-:W1:Y:S08]  /*8260*/  MUFU.EX2 R88, R88 ;  /* 0x0000005800587308 */ /* 0x000e700000000800 */
[----:B------:R-:W1:Y:S08]  /*8270*/  MUFU.EX2 R17, R17 ;  /* 0x0000001100117308 */ /* 0x000e700000000800 */
[----:B------:R-:W1:Y:S02]  /*8280*/  MUFU.EX2 R89, R89 ;  /* 0x0000005900597308 */ /* 0x000e640000000800 */
[----:B-1----:R-:W-:Y:S01]  /*8290*/  @!P6 FMUL R21, R21, R21 ;  /* 0x000000151515e220 */ /* 0x002fe20000400000 */
[----:B------:R-:W-:Y:S01]  /*82a0*/  FADD R28, R4, R0 ;  /* 0x00000000041c7221 */ /* 0x000fe20000000000 */
[----:B------:R-:W-:Y:S01]  /*82b0*/  FADD R36, R36, R29 ;  /* 0x0000001d24247221 */ /* 0x000fe20000000000 */
[----:B------:R-:W3:Y:S03]  /*82c0*/  LDL.LU R117, [R1+0xa0] ;  /* 0x0000a00001757983 */ /* 0x000ee60000300800 */
[----:B------:R-:W1:Y:S01]  /*82d0*/  MUFU.EX2 R20, R20 ;  /* 0x0000001400147308 */ /* 0x000e620000000800 */
[----:B------:R-:W-:Y:S01]  /*82e0*/  @!P4 FMUL R88, R88, R88 ;  /* 0x000000585858c220 */ /* 0x000fe20000400000 */
[----:B------:R-:W-:Y:S01]  /*82f0*/  @!P5 FMUL R17, R17, R17 ;  /* 0x000000111111d220 */ /* 0x000fe20000400000 */
[----:B------:R-:W-:Y:S01]  /*8300*/  FSETP.GEU.AND P6, PT, R76, -126, PT ;  /* 0xc2fc00004c00780b */ /* 0x000fe20003fce000 */
[----:B------:R-:W-:Y:S01]  /*8310*/  @!P2 FMUL R89, R89, R89 ;  /* 0x000000595959a220 */ /* 0x000fe20000400000 */
[----:B------:R-:W-:Y:S01]  /*8320*/  FSETP.GEU.AND P4, PT, R19, -126, PT ;  /* 0xc2fc00001300780b */ /* 0x000fe20003f8e000 */
[----:B------:R-:W-:Y:S01]  /*8330*/  FADD R33, R33, R28 ;  /* 0x0000001c21217221 */ /* 0x000fe20000000000 */
[----:B------:R-:W-:Y:S01]  /*8340*/  FSETP.GEU.AND P5, PT, R22, -126, PT ;  /* 0xc2fc00001600780b */ /* 0x000fe20003fae000 */
[----:B------:R-:W-:Y:S01]  /*8350*/  FADD R29, R8, R18 ;  /* 0x00000012081d7221 */ /* 0x000fe20000000000 */
[----:B------:R-:W-:Y:S01]  /*8360*/  FSETP.GEU.AND P2, PT, R84, -126, PT ;  /* 0xc2fc00005400780b */ /* 0x000fe20003f4e000 */
[----:B------:R-:W-:Y:S01]  /*8370*/  FADD R40, R163, R21 ;  /* 0x00000015a3287221 */ /* 0x000fe20000000000 */
[----:B------:R-:W5:Y:S01]  /*8380*/  LDL.LU R136, [R1+0x94] ;  /* 0x0000940001887983 */ /* 0x000f620000300800 */
[----:B-1----:R-:W-:Y:S01]  /*8390*/  @!P3 FMUL R20, R20, R20 ;  /* 0x000000141414b220 */ /* 0x002fe20000400000 */
[----:B------:R-:W-:-:S03]  /*83a0*/  FSETP.GEU.AND P3, PT, R77, -126, PT ;  /* 0xc2fc00004d00780b */ /* 0x000fc60003f6e000 */
[----:B------:R-:W-:Y:S02]  /*83b0*/  @!P6 FMUL R76, R76, 0.5 ;  /* 0x3f0000004c4ce820 */ /* 0x000fe40000400000 */
[----:B------:R-:W-:Y:S01]  /*83c0*/  @!P4 FMUL R19, R19, 0.5 ;  /* 0x3f0000001313c820 */ /* 0x000fe20000400000 */
[----:B------:R-:W-:Y:S01]  /*83d0*/  FADD R28, R153, R80 ;  /* 0x00000050991c7221 */ /* 0x000fe20000000000 */
[----:B------:R-:W-:Y:S02]  /*83e0*/  @!P5 FMUL R22, R22, 0.5 ;  /* 0x3f0000001616d820 */ /* 0x000fe40000400000 */
[----:B------:R-:W1:Y:S01]  /*83f0*/  MUFU.EX2 R76, R76 ;  /* 0x0000004c004c7308 */ /* 0x000e620000000800 */
[----:B------:R-:W-:Y:S01]  /*8400*/  @!P2 FMUL R84, R84, 0.5 ;  /* 0x3f0000005454a820 */ /* 0x000fe20000400000 */
[----:B------:R-:W-:Y:S01]  /*8410*/  FADD R37, R167, R88 ;  /* 0x00000058a7257221 */ /* 0x000fe20000000000 */
[----:B------:R-:W2:Y:S01]  /*8420*/  LDL.LU R124, [R1+0x90] ;  /* 0x00009000017c7983 */ /* 0x000ea20000300800 */
[----:B------:R-:W-:-:S04]  /*8430*/  @!P3 FMUL R77, R77, 0.5 ;  /* 0x3f0000004d4db820 */ /* 0x000fc80000400000 */
[----:B------:R-:W1:Y:S01]  /*8440*/  MUFU.EX2 R19, R19 ;  /* 0x0000001300137308 */ /* 0x000e620000000800 */
[----:B------:R-:W-:Y:S01]  /*8450*/  FADD R28, R28, R29 ;  /* 0x0000001d1c1c7221 */ /* 0x000fe20000000000 */
[----:B------:R-:W4:Y:S06]  /*8460*/  LDL.LU R125, [R1+0x84] ;  /* 0x00008400017d7983 */ /* 0x000f2c0000300800 */
[----:B------:R-:W1:Y:S08]  /*8470*/  MUFU.EX2 R22, R22 ;  /* 0x0000001600167308 */ /* 0x000e700000000800 */
[----:B------:R-:W1:Y:S08]  /*8480*/  MUFU.EX2 R77, R77 ;  /* 0x0000004d004d7308 */ /* 0x000e700000000800 */
[----:B------:R-:W1:Y:S02]  /*8490*/  MUFU.EX2 R84, R84 ;  /* 0x0000005400547308 */ /* 0x000e640000000800 */
[----:B-1----:R-:W-:Y:S01]  /*84a0*/  @!P6 FMUL R76, R76, R76 ;  /* 0x0000004c4c4ce220 */ /* 0x002fe20000400000 */
[----:B------:R-:W-:Y:S01]  /*84b0*/  @!P4 FMUL R19, R19, R19 ;  /* 0x000000131313c220 */ /* 0x000fe20000400000 */
[----:B------:R-:W-:Y:S01]  /*84c0*/  @!P5 FMUL R22, R22, R22 ;  /* 0x000000161616d220 */ /* 0x000fe20000400000 */
[----:B------:R-:W-:Y:S01]  /*84d0*/  FSETP.GEU.AND P6, PT, R23, -126, PT ;  /* 0xc2fc00001700780b */ /* 0x000fe20003fce000 */
[----:B------:R-:W-:Y:S01]  /*84e0*/  FADD R29, R156, R158 ;  /* 0x0000009e9c1d7221 */ /* 0x000fe20000000000 */
[----:B------:R-:W-:Y:S01]  /*84f0*/  FSETP.GEU.AND P4, PT, R24, -126, PT ;  /* 0xc2fc00001800780b */ /* 0x000fe20003f8e000 */
[----:B------:R-:W-:Y:S01]  /*8500*/  FADD R33, R33, R28 ;  /* 0x0000001c21217221 */ /* 0x000fe20000000000 */
[----:B------:R-:W-:Y:S01]  /*8510*/  FSETP.GEU.AND P5, PT, R44, -126, PT ;  /* 0xc2fc00002c00780b */ /* 0x000fe20003fae000 */
[----:B------:R-:W-:Y:S01]  /*8520*/  @!P3 FMUL R77, R77, R77 ;  /* 0x0000004d4d4db220 */ /* 0x000fe20000400000 */
[----:B------:R-:W-:Y:S01]  /*8530*/  FSETP.GEU.AND P3, PT, R25, -126, PT ;  /* 0xc2fc00001900780b */ /* 0x000fe20003f6e000 */
[----:B------:R-:W3:Y:S01]  /*8540*/  LDL.LU R128, [R1+0x80] ;  /* 0x0000800001807983 */ /* 0x000ee20000300800 */
[----:B------:R-:W-:Y:S01]  /*8550*/  @!P2 FMUL R84, R84, R84 ;  /* 0x000000545454a220 */ /* 0x000fe20000400000 */
[----:B------:R-:W-:Y:S01]  /*8560*/  FSETP.GEU.AND P2, PT, R45, -126, PT ;  /* 0xc2fc00002d00780b */ /* 0x000fe20003f4e000 */
[----:B------:R-:W-:Y:S01]  /*8570*/  FADD R29, R29, R40 ;  /* 0x000000281d1d7221 */ /* 0x000fe20000000000 */
[----:B------:R-:W-:-:S02]  /*8580*/  FADD R40, R161, R20 ;  /* 0x00000014a1287221 */ /* 0x000fc40000000000 */
[----:B------:R-:W-:Y:S02]  /*8590*/  @!P6 FMUL R23, R23, 0.5 ;  /* 0x3f0000001717e820 */ /* 0x000fe40000400000 */
[----:B------:R-:W-:Y:S02]  /*85a0*/  @!P4 FMUL R24, R24, 0.5 ;  /* 0x3f0000001818c820 */ /* 0x000fe40000400000 */
[----:B------:R-:W-:Y:S01]  /*85b0*/  @!P5 FMUL R44, R44, 0.5 ;  /* 0x3f0000002c2cd820 */ /* 0x000fe20000400000 */
[----:B------:R-:W-:Y:S01]  /*85c0*/  FADD R37, R37, R40 ;  /* 0x0000002825257221 */ /* 0x000fe20000000000 */
[----:B------:R-:W-:Y:S01]  /*85d0*/  @!P3 FMUL R25, R25, 0.5 ;  /* 0x3f0000001919b820 */ /* 0x000fe20000400000 */
[----:B------:R-:W5:Y:S01]  /*85e0*/  LDL.LU R129, [R1+0x74] ;  /* 0x0000740001817983 */ /* 0x000f620000300800 */
[----:B------:R-:W1:Y:S01]  /*85f0*/  MUFU.EX2 R23, R23 ;  /* 0x0000001700177308 */ /* 0x000e620000000800 */
[----:B------:R-:W-:Y:S01]  /*8600*/  FADD R28, R29, R37 ;  /* 0x000000251d1c7221 */ /* 0x000fe20000000000 */
[----:B------:R-:W-:Y:S01]  /*8610*/  @!P2 FMUL R45, R45, 0.5 ;  /* 0x3f0000002d2da820 */ /* 0x000fe20000400000 */
[----:B------:R-:W-:Y:S01]  /*8620*/  FADD R29, R2, R11 ;  /* 0x0000000b021d7221 */ /* 0x000fe20000000000 */
[----:B------:R-:W-:-:S04]  /*8630*/  FADD R40, R5, R17 ;  /* 0x0000001105287221 */ /* 0x000fc80000000000 */
[----:B------:R-:W1:Y:S01]  /*8640*/  MUFU.EX2 R24, R24 ;  /* 0x0000001800187308 */ /* 0x000e620000000800 */
[----:B------:R-:W-:Y:S01]  /*8650*/  FADD R37, R152, R89 ;  /* 0x0000005998257221 */ /* 0x000fe20000000000 */
[----:B------:R-:W-:-:S06]  /*8660*/  FADD R29, R29, R40 ;  /* 0x000000281d1d7221 */ /* 0x000fcc0000000000 */
[----:B------:R-:W1:Y:S01]  /*8670*/  MUFU.EX2 R44, R44 ;  /* 0x0000002c002c7308 */ /* 0x000e620000000800 */
[----:B------:R-:W-:Y:S01]  /*8680*/  FADD R40, R9, R19 ;  /* 0x0000001309287221 */ /* 0x000fe20000000000 */
[----:B------:R-:W2:Y:S06]  /*8690*/  LDL.LU R132, [R1+0x70] ;  /* 0x0000700001847983 */ /* 0x000eac0000300800 */
[----:B------:R-:W1:Y:S01]  /*86a0*/  MUFU.EX2 R25, R25 ;  /* 0x0000001900197308 */ /* 0x000e620000000800 */
[----:B------:R-:W-:-:S07]  /*86b0*/  FADD R40, R37, R40 ;  /* 0x0000002825287221 */ /* 0x000fce0000000000 */
[----:B------:R-:W1:Y:S01]  /*86c0*/  MUFU.EX2 R45, R45 ;  /* 0x0000002d002d7308 */ /* 0x000e620000000800 */
[----:B------:R-:W-:Y:S01]  /*86d0*/  FADD R29, R29, R40 ;  /* 0x000000281d1d7221 */ /* 0x000fe20000000000 */
[----:B------:R-:W-:Y:S01]  /*86e0*/  FADD R37, R170, R12 ;  /* 0x0000000caa257221 */ /* 0x000fe20000000000 */
[----:B------:R-:W-:Y:S01]  /*86f0*/  FADD R40, R52, R22 ;  /* 0x0000001634287221 */ /* 0x000fe20000000000 */
[----:B-1----:R-:W-:Y:S01]  /*8700*/  @!P6 FMUL R23, R23, R23 ;  /* 0x000000171717e220 */ /* 0x002fe20000400000 */
[----:B------:R-:W-:Y:S01]  /*8710*/  @!P4 FMUL R24, R24, R24 ;  /* 0x000000181818c220 */ /* 0x000fe20000400000 */
[----:B------:R-:W-:Y:S01]  /*8720*/  @!P5 FMUL R44, R44, R44 ;  /* 0x0000002c2c2cd220 */ /* 0x000fe20000400000 */
[----:B------:R-:W-:Y:S01]  /*8730*/  FSETP.GEU.AND P4, PT, R92, -126, PT ;  /* 0xc2fc00005c00780b */ /* 0x000fe20003f8e000 */
[----:B------:R-:W4:Y:S01]  /*8740*/  LDL.LU R133, [R1+0x64] ;  /* 0x0000640001857983 */ /* 0x000f220000300800 */
[----:B------:R-:W-:Y:S01]  /*8750*/  FSETP.GEU.AND P5, PT, R56, -126, PT ;  /* 0xc2fc00003800780b */ /* 0x000fe20003fae000 */
[----:B------:R-:W-:Y:S01]  /*8760*/  FADD R37, R37, R40 ;  /* 0x0000002825257221 */ /* 0x000fe20000000000 */
[----:B------:R-:W-:Y:S01]  /*8770*/  FADD R40, R166, R76 ;  /* 0x0000004ca6287221 */ /* 0x000fe20000000000 */
[----:B------:R-:W-:Y:S01]  /*8780*/  FADD R41, R68, R23 ;  /* 0x0000001744297221 */ /* 0x000fe20000000000 */
[----:B------:R-:W-:Y:S01]  /*8790*/  @!P3 FMUL R25, R25, R25 ;  /* 0x000000191919b220 */ /* 0x000fe20000400000 */
[----:B------:R-:W-:Y:S01]  /*87a0*/  FSETP.GEU.AND P6, PT, R64, -126, PT ;  /* 0xc2fc00004000780b */ /* 0x000fe20003fce000 */
[----:B------:R-:W-:Y:S01]  /*87b0*/  @!P2 FMUL R45, R45, R45 ;  /* 0x0000002d2d2da220 */ /* 0x000fe20000400000 */
[----:B------:R-:W-:Y:S01]  /*87c0*/  FSETP.GEU.AND P3, PT, R85, -126, PT ;  /* 0xc2fc00005500780b */ /* 0x000fe20003f6e000 */
[----:B------:R-:W-:Y:S01]  /*87d0*/  FADD R48, R10, R44 ;  /* 0x0000002c0a307221 */ /* 0x000fe20000000000 */
[----:B------:R-:W-:Y:S01]  /*87e0*/  FSETP.GEU.AND P2, PT, R57, -126, PT ;  /* 0xc2fc00003900780b */ /* 0x000fe20003f4e000 */
[----:B------:R-:W-:Y:S01]  /*87f0*/  FADD R40, R40, R41 ;  /* 0x0000002928287221 */ /* 0x000fe20000000000 */
[----:B------:R-:W-:Y:S01]  /*8800*/  FADD R41, R6, R24 ;  /* 0x0000001806297221 */ /* 0x000fe20000000000 */
[----:B------:R-:W-:Y:S01]  /*8810*/  @!P4 FMUL R92, R92, 0.5 ;  /* 0x3f0000005c5cc820 */ /* 0x000fe20000400000 */
[----:B------:R-:W3:Y:S01]  /*8820*/  LDL.LU R137, [R1+0x60] ;  /* 0x0000600001897983 */ /* 0x000ee20000300800 */
[----:B------:R-:W-:Y:S01]  /*8830*/  FADD R37, R37, R40 ;  /* 0x0000002825257221 */ /* 0x000fe20000000000 */
[----:B------:R-:W-:Y:S01]  /*8840*/  FADD R40, R155, R13 ;  /* 0x0000000d9b287221 */ /* 0x000fe20000000000 */
[----:B------:R-:W-:-:S02]  /*8850*/  @!P5 FMUL R56, R56, 0.5 ;  /* 0x3f0000003838d820 */ /* 0x000fc40000400000 */
[----:B------:R-:W-:Y:S01]  /*8860*/  @!P6 FMUL R64, R64, 0.5 ;  /* 0x3f0000004040e820 */ /* 0x000fe20000400000 */
[----:B------:R-:W1:Y:S01]  /*8870*/  MUFU.EX2 R92, R92 ;  /* 0x0000005c005c7308 */ /* 0x000e620000000800 */
[----:B------:R-:W-:Y:S01]  /*8880*/  FADD R40, R40, R41 ;  /* 0x0000002928287221 */ /* 0x000fe20000000000 */
[----:B------:R-:W-:Y:S01]  /*8890*/  FADD R41, R32, R77 ;  /* 0x0000004d20297221 */ /* 0x000fe20000000000 */
[----:B------:R-:W-:Y:S01]  /*88a0*/  @!P3 FMUL R85, R85, 0.5 ;  /* 0x3f0000005555b820 */ /* 0x000fe20000400000 */
[----:B------:R-:W-:Y:S01]  /*88b0*/  @!P2 FMUL R57, R57, 0.5 ;  /* 0x3f0000003939a820 */ /* 0x000fe20000400000 */
[----:B------:R-:W-:Y:S01]  /*88c0*/  FADD R49, R160, R45 ;  /* 0x0000002da0317221 */ /* 0x000fe20000000000 */
[----:B------:R-:W-:Y:S01]  /*88d0*/  FADD R41, R41, R48 ;  /* 0x0000003029297221 */ /* 0x000fe20000000000 */
[----:B------:R-:W5:Y:S01]  /*88e0*/  LDL.LU R140, [R1+0x54] ;  /* 0x00005400018c7983 */ /* 0x000f620000300800 */
[----:B------:R-:W1:Y:S01]  /*88f0*/  MUFU.EX2 R56, R56 ;  /* 0x0000003800387308 */ /* 0x000e620000000800 */
[----:B------:R-:W-:Y:S01]  /*8900*/  FADD R48, R162, R25 ;  /* 0x00000019a2307221 */ /* 0x000fe20000000000 */
[----:B------:R-:W-:Y:S01]  /*8910*/  FADD R40, R40, R41 ;  /* 0x0000002928287221 */ /* 0x000fe20000000000 */
[----:B------:R-:W-:Y:S01]  /*8920*/  FADD R41, R169, R81 ;  /* 0x00000051a9297221 */ /* 0x000fe20000000000 */
[----:B------:R-:W2:Y:S04]  /*8930*/  LDL.LU R141, [R1+0x50] ;  /* 0x00005000018d7983 */ /* 0x000ea80000300800 */
[----:B------:R-:W1:Y:S01]  /*8940*/  MUFU.EX2 R64, R64 ;  /* 0x0000004000407308 */ /* 0x000e620000000800 */
[----:B------:R-:W-:-:S07]  /*8950*/  FADD R41, R41, R48 ;  /* 0x0000003029297221 */ /* 0x000fce0000000000 */
[----:B------:R-:W1:Y:S01]  /*8960*/  MUFU.EX2 R85, R85 ;  /* 0x0000005500557308 */ /* 0x000e620000000800 */
[----:B------:R-:W-:-:S07]  /*8970*/  FADD R48, R165, R84 ;  /* 0x00000054a5307221 */ /* 0x000fce0000000000 */
[----:B------:R-:W1:Y:S01]  /*8980*/  MUFU.EX2 R57, R57 ;  /* 0x0000003900397308 */ /* 0x000e620000000800 */
[----:B------:R-:W-:Y:S01]  /*8990*/  FADD R48, R48, R49 ;  /* 0x0000003130307221 */ /* 0x000fe20000000000 */
[----:B-1----:R-:W-:Y:S01]  /*89a0*/  @!P4 FMUL R92, R92, R92 ;  /* 0x0000005c5c5cc220 */ /* 0x002fe20000400000 */
[----:B------:R-:W-:Y:S01]  /*89b0*/  @!P5 FMUL R56, R56, R56 ;  /* 0x000000383838d220 */ /* 0x000fe20000400000 */
[----:B------:R-:W4:Y:S01]  /*89c0*/  LDL.LU R144, [R1+0x44] ;  /* 0x0000440001907983 */ /* 0x000f220000300800 */
[----:B------:R-:W-:Y:S01]  /*89d0*/  FADD R41, R41, R48 ;  /* 0x0000003029297221 */ /* 0x000fe20000000000 */
[----:B------:R-:W-:Y:S01]  /*89e0*/  FADD R48, R154, R92 ;  /* 0x0000005c9a307221 */ /* 0x000fe20000000000 */
[----:B------:R-:W-:Y:S01]  /*89f0*/  FADD R49, R7, R56 ;  /* 0x0000003807317221 */ /* 0x000fe20000000000 */
[----:B------:R-:W-:Y:S01]  /*8a00*/  @!P6 FMUL R64, R64, R64 ;  /* 0x000000404040e220 */ /* 0x000fe20000400000 */
[----:B------:R-:W-:Y:S01]  /*8a10*/  @!P3 FMUL R85, R85, R85 ;  /* 0x000000555555b220 */ /* 0x000fe20000400000 */
[----:B------:R-:W3:Y:S01]  /*8a20*/  LDL.LU R145, [R1+0x40] ;  /* 0x0000400001917983 */ /* 0x000ee20000300800 */
[----:B------:R-:W-:-:S02]  /*8a30*/  FADD R48, R48, R49 ;  /* 0x0000003130307221 */ /* 0x000fc40000000000 */
[----:B------:R-:W-:Y:S01]  /*8a40*/  FADD R49, R3, R85 ;  /* 0x0000005503317221 */ /* 0x000fe20000000000 */
[----:B------:R-:W5:Y:S01]  /*8a50*/  LDL.LU R148, [R1+0x34] ;  /* 0x0000340001947983 */ /* 0x000f620000300800 */
[----:B------:R-:W-:Y:S01]  /*8a60*/  @!P2 FMUL R57, R57, R57 ;  /* 0x000000393939a220 */ /* 0x000fe20000400000 */
[----:B------:R-:W-:Y:S02]  /*8a70*/  FADD R33, R33, R40 ;  /* 0x0000002821217221 */ /* 0x000fe40000000000 */
[----:B------:R-:W2:Y:S01]  /*8a80*/  LDL.LU R149, [R1+0x30] ;  /* 0x0000300001957983 */ /* 0x000ea20000300800 */
[----:B------:R-:W-:Y:S01]  /*8a90*/  FADD R53, R64, R57 ;  /* 0x0000003940357221 */ /* 0x000fe20000000000 */
[----:B------:R-:W-:Y:S02]  /*8aa0*/  FADD R41, R28, R41 ;  /* 0x000000291c297221 */ /* 0x000fe40000000000 */
[----:B------:R-:W4:Y:S01]  /*8ab0*/  LDL.LU R121, [R1+0x24] ;  /* 0x0000240001797983 */ /* 0x000f220000300800 */
[----:B------:R-:W-:Y:S01]  /*8ac0*/  FADD R49, R49, R53 ;  /* 0x0000003531317221 */ /* 0x000fe20000000000 */
[----:B------:R-:W-:-:S02]  /*8ad0*/  FADD R36, R36, R37 ;  /* 0x0000002524247221 */ /* 0x000fc40000000000 */
[----:B------:R-:W3:Y:S01]  /*8ae0*/  LDL.LU R53, [R1+0x20] ;  /* 0x0000200001357983 */ /* 0x000ee20000300800 */
[----:B------:R-:W-:-:S03]  /*8af0*/  FADD R48, R48, R49 ;  /* 0x0000003130307221 */ /* 0x000fc60000000000 */
[----:B------:R-:W5:Y:S01]  /*8b00*/  LDL.LU R49, [R1+0x14] ;  /* 0x0000140001317983 */ /* 0x000f620000300800 */
[----:B------:R-:W-:Y:S01]  /*8b10*/  FADD R29, R29, R48 ;  /* 0x000000301d1d7221 */ /* 0x000fe20000000000 */
[----:B------:R-:W-:Y:S02]  /*8b20*/  FADD R36, R36, R41 ;  /* 0x0000002924247221 */ /* 0x000fe40000000000 */
[----:B------:R-:W2:Y:S01]  /*8b30*/  LDL.LU R28, [R1+0x10] ;  /* 0x00001000011c7983 */ /* 0x000ea20000300800 */
[----:B------:R-:W-:-:S03]  /*8b40*/  FADD R29, R33, R29 ;  /* 0x0000001d211d7221 */ /* 0x000fc60000000000 */
[----:B------:R-:W4:Y:S04]  /*8b50*/  LDL.LU R33, [R1+0x4] ;  /* 0x0000040001217983 */ /* 0x000f280000300800 */
[----:B------:R-:W4:Y:S01]  /*8b60*/  LDL.LU R41, [R1] ;  /* 0x0000000001297983 */ /* 0x000f220000300800 */
        /* <DEDUP_REMOVED lines=61> */
[----:B------:R-:W-:Y:S01]  /*8f40*/  FMNMX R37, R147, R37, !PT ;  /* 0x0000002593257209 */ /* 0x000fe20007800000 */
[----:B------:R-:W-:-:S03]  /*8f50*/  FMUL R174, R174, UR39 ;  /* 0x00000027aeae7c20 */ /* 0x000fc60008400000 */
[----:B------:R-:W-:Y:S02]  /*8f60*/  FMNMX R37, R150, R37, !PT ;  /* 0x0000002596257209 */ /* 0x000fe40007800000 */
[----:B------:R-:W-:Y:S02]  /*8f70*/  FSETP.GEU.AND P2, PT, R174, -126, PT ;  /* 0xc2fc0000ae00780b */ /* 0x000fe40003f4e000 */
[----:B------:R-:W-:-:S05]  /*8f80*/  FMNMX R37, R151, R37, !PT ;  /* 0x0000002597257209 */ /* 0x000fca0007800000 */
[----:B------:R-:W1:Y:S06]  /*8f90*/  SHFL.BFLY PT, R40, R37, 0x1, 0x1f ;  /* 0x0c201f0025287f89 */ /* 0x000e6c00000e0000 */
[----:B------:R-:W-:-:S04]  /*8fa0*/  @!P2 FMUL R174, R174, 0.5 ;  /* 0x3f000000aeaea820 */ /* 0x000fc80000400000 */
[----:B------:R-:W3:Y:S01]  /*8fb0*/  MUFU.EX2 R48, R174 ;  /* 0x000000ae00307308 */ /* 0x000ee20000000800 */
[----:B-1----:R-:W-:Y:S01]  /*8fc0*/  FMNMX R40, R37, R40, !PT ;  /* 0x0000002825287209 */ /* 0x002fe20007800000 */
[----:B---3--:R-:W-:-:S04]  /*8fd0*/  @!P2 FMUL R48, R48, R48 ;  /* 0x000000303030a220 */ /* 0x008fc80000400000 */
[----:B------:R-:W1:Y:S01]  /*8fe0*/  SHFL.BFLY PT, R37, R40, 0x2, 0x1f ;  /* 0x0c401f0028257f89 */ /* 0x000e6200000e0000 */
[-C--:B-----5:R-:W-:Y:S01]  /*8ff0*/  FMUL R49, R49, R48.reuse ;  /* 0x0000003031317220 */ /* 0x0a0fe20000400000 */
[-C--:B------:R-:W-:Y:S01]  /*9000*/  FMUL R53, R53, R48.reuse ;  /* 0x0000003035357220 */ /* 0x080fe20000400000 */
[-C--:B--2---:R-:W-:Y:S01]  /*9010*/  FMUL R28, R28, R48.reuse ;  /* 0x000000301c1c7220 */ /* 0x084fe20000400000 */
[-C--:B----4-:R-:W-:Y:S01]  /*9020*/  FMUL R33, R33, R48.reuse ;  /* 0x0000003021217220 */ /* 0x090fe20000400000 */
[-C--:B------:R-:W-:Y:S01]  /*9030*/  FMUL R41, R41, R48.reuse ;  /* 0x0000003029297220 */ /* 0x080fe20000400000 */
[-C--:B------:R-:W-:Y:S01]  /*9040*/  FMUL R121, R121, R48.reuse ;  /* 0x0000003079797220 */ /* 0x080fe20000400000 */
[-C--:B------:R-:W-:Y:S01]  /*9050*/  FMUL R149, R149, R48.reuse ;  /* 0x0000003095957220 */ /* 0x080fe20000400000 */
[-C--:B------:R-:W-:Y:S02]  /*9060*/  FMUL R148, R148, R48.reuse ;  /* 0x0000003094947220 */ /* 0x080fe40000400000 */
[----:B------:R-:W-:Y:S01]  /*9070*/  STL [R1], R41 ;  /* 0x0000002901007387 */ /* 0x000fe20000100800 */
[----:B------:R-:W-:-:S03]  /*9080*/  FMUL R145, R145, R48 ;  /* 0x0000003091917220 */ /* 0x000fc60000400000 */
[----:B------:R-:W-:Y:S01]  /*9090*/  STL [R1+0x4], R33 ;  /* 0x0000042101007387 */ /* 0x000fe20000100800 */
        /* <DEDUP_REMOVED lines=20> */
[----:B-1----:R-:W-:Y:S01]  /*91e0*/  FMNMX R174, R40, R37, !PT ;  /* 0x0000002528ae7209 */ /* 0x002fe20007800000 */
[-C--:B------:R-:W-:Y:S02]  /*91f0*/  FMUL R136, R136, R48.reuse ;  /* 0x0000003088887220 */ /* 0x080fe40000400000 */
[----:B------:R-:W-:Y:S01]  /*9200*/  STL [R1+0x60], R137 ;  /* 0x0000608901007387 */ /* 0x000fe20000100800 */
[----:B------:R-:W-:-:S03]  /*9210*/  FMUL R117, R117, R48 ;  /* 0x0000003075757220 */ /* 0x000fc60000400000 */
[----:B------:R-:W-:Y:S01]  /*9220*/  STL [R1+0x64], R133 ;  /* 0x0000648501007387 */ /* 0x000fe20000100800 */
[----:B------:R-:W-:-:S03]  /*9230*/  FMUL R116, R116, R48 ;  /* 0x0000003074747220 */ /* 0x000fc60000400000 */
[----:B------:R-:W-:Y:S01]  /*9240*/  STL [R1+0x70], R132 ;  /* 0x0000708401007387 */ /* 0x000fe20000100800 */
[----:B------:R-:W-:-:S03]  /*9250*/  FSETP.NEU.AND P2, PT, R174, -INF , PT ;  /* 0xff800000ae00780b */ /* 0x000fc60003f4d000 */
[----:B------:R-:W-:Y:S04]  /*9260*/  STL [R1+0x74], R129 ;  /* 0x0000748101007387 */ /* 0x000fe80000100800 */
[----:B------:R-:W-:Y:S04]  /*9270*/  STL [R1+0x80], R128 ;  /* 0x0000808001007387 */ /* 0x000fe80000100800 */
[----:B------:R-:W-:Y:S04]  /*9280*/  STL [R1+0x84], R125 ;  /* 0x0000847d01007387 */ /* 0x000fe80000100800 */
[----:B------:R-:W-:Y:S04]  /*9290*/  STL [R1+0x90], R124 ;  /* 0x0000907c01007387 */ /* 0x000fe80000100800 */
[----:B------:R-:W-:Y:S04]  /*92a0*/  STL [R1+0x94], R136 ;  /* 0x0000948801007387 */ /* 0x000fe80000100800 */
[----:B------:R-:W-:Y:S04]  /*92b0*/  STL [R1+0xa0], R117 ;  /* 0x0000a07501007387 */ /* 0x000fe80000100800 */
[----:B------:R1:W-:Y:S02]  /*92c0*/  STL [R1+0xa4], R116 ;  /* 0x0000a47401007387 */ /* 0x0003e40000100800 */
[----:B-1----:R-:W-:-:S05]  /*92d0*/  FSEL R116, R174, RZ, P2 ;  /* 0x000000ffae747208 */ /* 0x002fca0001000000 */
[----:B------:R-:W-:-:S04]  /*92e0*/  FMUL R28, R116, UR39 ;  /* 0x00000027741c7c20 */ /* 0x000fc80008400000 */
[--C-:B------:R-:W-:Y:S01]  /*92f0*/  FFMA R30, R30, UR39, -R28.reuse ;  /* 0x000000271e1e7c23 */ /* 0x100fe2000800081c */
[----:B------:R-:W-:-:S04]  /*9300*/  FFMA R26, R26, UR39, -R28 ;  /* 0x000000271a1a7c23 */ /* 0x000fc8000800081c */
[----:B------:R-:W-:Y:S02]  /*9310*/  FSETP.GEU.AND P4, PT, R30, -126, PT ;  /* 0xc2fc00001e00780b */ /* 0x000fe40003f8e000 */
[----:B------:R-:W-:Y:S01]  /*9320*/  FSETP.GEU.AND P2, PT, R26, -126, PT ;  /* 0xc2fc00001a00780b */ /* 0x000fe20003f4e000 */
[----:B------:R-:W-:Y:S01]  /*9330*/  FFMA R40, R31, UR39, -R28 ;  /* 0x000000271f287c23 */ /* 0x000fe2000800081c */
[----:B------:R-:W-:-:S09]  /*9340*/  FADD R29, R36, R29 ;  /* 0x0000001d241d7221 */ /* 0x000fd20000000000 */
[----:B------:R-:W-:Y:S02]  /*9350*/  @!P4 FMUL R30, R30, 0.5 ;  /* 0x3f0000001e1ec820 */ /* 0x000fe40000400000 */
[----:B------:R-:W-:Y:S02]  /*9360*/  @!P2 FMUL R26, R26, 0.5 ;  /* 0x3f0000001a1aa820 */ /* 0x000fe40000400000 */
[----:B------:R-:W1:Y:S01]  /*9370*/  MUFU.EX2 R31, R30 ;  /* 0x0000001e001f7308 */ /* 0x000e620000000800 */
[----:B------:R-:W-:-:S07]  /*9380*/  FFMA R179, R48, R179, R29 ;  /* 0x000000b330b37223 */ /* 0x000fce000000001d */
[----:B------:R-:W2:Y:S01]  /*9390*/  MUFU.EX2 R29, R26 ;  /* 0x0000001a001d7308 */ /* 0x000ea20000000800 */
[--C-:B------:R-:W-:Y:S01]  /*93a0*/  FFMA R39, R39, UR39, -R28.reuse ;  /* 0x0000002727277c23 */ /* 0x100fe2000800081c */
[--C-:B------:R-:W-:Y:S01]  /*93b0*/  FFMA R35, R35, UR39, -R28.reuse ;  /* 0x0000002723237c23 */ /* 0x100fe2000800081c */
[--C-:B------:R-:W-:Y:S01]  /*93c0*/  FFMA R41, R34, UR39, -R28.reuse ;  /* 0x0000002722297c23 */ /* 0x100fe2000800081c */
[----:B-1----:R-:W-:Y:S02]  /*93d0*/  @!P4 FMUL R31, R31, R31 ;  /* 0x0000001f1f1fc220 */ /* 0x002fe40000400000 */
[----:B------:R-:W-:Y:S02]  /*93e0*/  FSETP.GEU.AND P4, PT, R39, -126, PT ;  /* 0xc2fc00002700780b */ /* 0x000fe40003f8e000 */
[----:B------:R-:W-:Y:S01]  /*93f0*/  FSETP.GEU.AND P6, PT, R41, -126, PT ;  /* 0xc2fc00002900780b */ /* 0x000fe20003fce000 */
[----:B--2---:R-:W-:Y:S01]  /*9400*/  @!P2 FMUL R29, R29, R29 ;  /* 0x0000001d1d1da220 */ /* 0x004fe20000400000 */
[----:B------:R-:W-:Y:S01]  /*9410*/  FSETP.GEU.AND P2, PT, R35, -126, PT ;  /* 0xc2fc00002300780b */ /* 0x000fe20003f4e000 */
[--C-:B------:R-:W-:Y:S01]  /*9420*/  FFMA R34, R38, UR39, -R28.reuse ;  /* 0x0000002726227c23 */ /* 0x100fe2000800081c */
[----:B------:R-:W-:-:S07]  /*9430*/  FFMA R38, R43, UR39, -R28 ;  /* 0x000000272b267c23 */ /* 0x000fce000800081c */
[----:B------:R-:W-:-:S04]  /*9440*/  @!P4 FMUL R39, R39, 0.5 ;  /* 0x3f0000002727c820 */ /* 0x000fc80000400000 */
[----:B------:R-:W1:Y:S01]  /*9450*/  MUFU.EX2 R43, R39 ;  /* 0x00000027002b7308 */ /* 0x000e620000000800 */
[----:B------:R-:W-:Y:S01]  /*9460*/  @!P6 FMUL R41, R41, 0.5 ;  /* 0x3f0000002929e820 */ /* 0x000fe20000400000 */
[----:B------:R-:W-:-:S06]  /*9470*/  @!P2 FMUL R35, R35, 0.5 ;  /* 0x3f0000002323a820 */ /* 0x000fcc0000400000 */
[----:B------:R-:W2:Y:S01]  /*9480*/  MUFU.EX2 R36, R35 ;  /* 0x0000002300247308 */ /* 0x000ea20000000800 */
[----:B------:R-:W-:Y:S01]  /*9490*/  FFMA R33, R50, UR39, -R28 ;  /* 0x0000002732217c23 */ /* 0x000fe2000800081c */
[----:B------:R-:W-:-:S06]  /*94a0*/  FSETP.GEU.AND P5, PT, R40, -126, PT ;  /* 0xc2fc00002800780b */ /* 0x000fcc0003fae000 */
[----:B------:R-:W3:Y:S01]  /*94b0*/  MUFU.EX2 R41, R41 ;  /* 0x0000002900297308 */ /* 0x000ee20000000800 */
[----:B-1----:R-:W-:Y:S01]  /*94c0*/  @!P4 FMUL R43, R43, R43 ;  /* 0x0000002b2b2bc220 */ /* 0x002fe20000400000 */
[----:B------:R-:W-:Y:S01]  /*94d0*/  FSETP.GEU.AND P4, PT, R33, -126, PT ;  /* 0xc2fc00002100780b */ /* 0x000fe20003f8e000 */
[--C-:B------:R-:W-:Y:S01]  /*94e0*/  FFMA R46, R46, UR39, -R28.reuse ;  /* 0x000000272e2e7c23 */ /* 0x100fe2000800081c */
[----:B------:R-:W-:Y:S01]  /*94f0*/  FFMA R27, R27, UR39, -R28 ;  /* 0x000000271b1b7c23 */ /* 0x000fe2000800081c */
[----:B--2---:R-:W-:-:S03]  /*9500*/  @!P2 FMUL R36, R36, R36 ;  /* 0x000000242424a220 */ /* 0x004fc60000400000 */
[----:B------:R-:W-:Y:S01]  /*9510*/  FSETP.GEU.AND P2, PT, R46, -126, PT ;  /* 0xc2fc00002e00780b */ /* 0x000fe20003f4e000 */
[----:B------:R-:W-:Y:S01]  /*9520*/  @!P5 FMUL R40, R40, 0.5 ;  /* 0x3f0000002828d820 */ /* 0x000fe20000400000 */
[----:B------:R-:W-:Y:S01]  /*9530*/  FSETP.GEU.AND P3, PT, R27, -126, PT ;  /* 0xc2fc00001b00780b */ /* 0x000fe20003f6e000 */
[----:B---3--:R-:W-:Y:S01]  /*9540*/  @!P6 FMUL R41, R41, R41 ;  /* 0x000000292929e220 */ /* 0x008fe20000400000 */
[----:B------:R-:W-:-:S03]  /*9550*/  FSETP.GEU.AND P6, PT, R38, -126, PT ;  /* 0xc2fc00002600780b */ /* 0x000fc60003fce000 */
[----:B------:R-:W-:Y:S01]  /*9560*/  @!P4 FMUL R33, R33, 0.5 ;  /* 0x3f0000002121c820 */ /* 0x000fe20000400000 */
[----:B------:R-:W1:Y:S05]  /*9570*/  MUFU.EX2 R40, R40 ;  /* 0x0000002800287308 */ /* 0x000e6a0000000800 */
[----:B------:R-:W-:Y:S02]  /*9580*/  @!P2 FMUL R46, R46, 0.5 ;  /* 0x3f0000002e2ea820 */ /* 0x000fe40000400000 */
[----:B------:R-:W-:Y:S01]  /*9590*/  @!P3 FMUL R27, R27, 0.5 ;  /* 0x3f0000001b1bb820 */ /* 0x000fe20000400000 */
[----:B------:R-:W2:Y:S01]  /*95a0*/  MUFU.EX2 R33, R33 ;  /* 0x0000002100217308 */ /* 0x000ea20000000800 */
[----:B------:R-:W-:-:S07]  /*95b0*/  @!P6 FMUL R38, R38, 0.5 ;  /* 0x3f0000002626e820 */ /* 0x000fce0000400000 */
[----:B------:R-:W3:Y:S01]  /*95c0*/  MUFU.EX2 R39, R46 ;  /* 0x0000002e00277308 */ /* 0x000ee20000000800 */
[--C-:B------:R-:W-:Y:S01]  /*95d0*/  FFMA R37, R42, UR39, -R28.reuse ;  /* 0x000000272a257c23 */ /* 0x100fe2000800081c */
[--C-:B------:R-:W-:Y:S01]  /*95e0*/  FFMA R50, R51, UR39, -R28.reuse ;  /* 0x0000002733327c23 */ /* 0x100fe2000800081c */
[----:B-1----:R-:W-:Y:S01]  /*95f0*/  @!P5 FMUL R40, R40, R40 ;  /* 0x000000282828d220 */ /* 0x002fe20000400000 */
[----:B------:R-:W-:-:S04]  /*9600*/  FFMA R51, R62, UR39, -R28 ;  /* 0x000000273e337c23 */ /* 0x000fc8000800081c */
[----:B------:R-:W1:Y:S01]  /*9610*/  MUFU.EX2 R27, R27 ;  /* 0x0000001b001b7308 */ /* 0x000e620000000800 */
[----:B------:R-:W-:-:S07]  /*9620*/  FSETP.GEU.AND P5, PT, R37, -126, PT ;  /* 0xc2fc00002500780b */ /* 0x000fce0003fae000 */
[----:B------:R-:W4:Y:S01]  /*9630*/  MUFU.EX2 R38, R38 ;  /* 0x0000002600267308 */ /* 0x000f220000000800 */
[--C-:B------:R-:W-:Y:S01]  /*9640*/  FFMA R49, R58, UR39, -R28.reuse ;  /* 0x000000273a317c23 */ /* 0x100fe2000800081c */
[----:B--2---:R-:W-:Y:S01]  /*9650*/  @!P4 FMUL R33, R33, R33 ;  /* 0x000000212121c220 */ /* 0x004fe20000400000 */
[----:B------:R-:W-:Y:S01]  /*9660*/  FSETP.GEU.AND P4, PT, R51, -126, PT ;  /* 0xc2fc00003300780b */ /* 0x000fe20003f8e000 */
[----:B---3--:R-:W-:Y:S01]  /*9670*/  @!P2 FMUL R39, R39, R39 ;  /* 0x000000272727a220 */ /* 0x008fe20000400000 */
[----:B------:R-:W-:Y:S01]  /*9680*/  FFMA R35, R54, UR39, -R28 ;  /* 0x0000002736237c23 */ /* 0x000fe2000800081c */
[----:B------:R-:W-:Y:S01]  /*9690*/  FSETP.GEU.AND P2, PT, R49, -126, PT ;  /* 0xc2fc00003100780b */ /* 0x000fe20003f4e000 */
[----:B------:R-:W-:Y:S01]  /*96a0*/  @!P5 FMUL R37, R37, 0.5 ;  /* 0x3f0000002525d820 */ /* 0x000fe20000400000 */
[----:B-1----:R-:W-:Y:S01]  /*96b0*/  @!P3 FMUL R27, R27, R27 ;  /* 0x0000001b1b1bb220 */ /* 0x002fe20000400000 */
[----:B------:R-:W-:Y:S01]  /*96c0*/  FSETP.GEU.AND P3, PT, R34, -126, PT ;  /* 0xc2fc00002200780b */ /* 0x000fe20003f6e000 */
[----:B----4-:R-:W-:Y:S01]  /*96d0*/  @!P6 FMUL R38, R38, R38 ;  /* 0x000000262626e220 */ /* 0x010fe20000400000 */
[----:B------:R-:W-:-:S05]  /*96e0*/  FSETP.GEU.AND P6, PT, R35, -126, PT ;  /* 0xc2fc00002300780b */ /* 0x000fca0003fce000 */
[----:B------:R-:W-:Y:S01]  /*96f0*/  @!P4 FMUL R51, R51, 0.5 ;  /* 0x3f0000003333c820 */ /* 0x000fe20000400000 */
[----:B------:R-:W1:Y:S02]  /*9700*/  MUFU.EX2 R37, R37 ;  /* 0x0000002500257308 */ /* 0x000e640000000800 */
[----:B------:R-:W-:-:S03]  /*9710*/  @!P2 FMUL R49, R49, 0.5 ;  /* 0x3f0000003131a820 */ /* 0x000fc60000400000 */
[----:B------:R-:W-:-:S03]  /*9720*/  @!P3 FMUL R34, R34, 0.5 ;  /* 0x3f0000002222b820 */ /* 0x000fc60000400000 */
[----:B------:R-:W2:Y:S01]  /*9730*/  MUFU.EX2 R51, R51 ;  /* 0x0000003300337308 */ /* 0x000ea20000000800 */
[----:B------:R-:W-:-:S07]  /*9740*/  @!P6 FMUL R35, R35, 0.5 ;  /* 0x3f0000002323e820 */ /* 0x000fce0000400000 */
[----:B------:R-:W3:Y:S01]  /*9750*/  MUFU.EX2 R49, R49 ;  /* 0x0000003100317308 */ /* 0x000ee20000000800 */
[----:B-1----:R-:W-:Y:S01]  /*9760*/  @!P5 FMUL R37, R37, R37 ;  /* 0x000000252525d220 */ /* 0x002fe20000400000 */
[----:B------:R-:W-:Y:S01]  /*9770*/  FFMA R58, R71, UR39, -R28 ;  /* 0x00000027473a7c23 */ /* 0x000fe2000800081c */
[----:B------:R-:W-:-:S05]  /*9780*/  FSETP.GEU.AND P5, PT, R50, -126, PT ;  /* 0xc2fc00003200780b */ /* 0x000fca0003fae000 */
[----:B------:R-:W1:Y:S08]  /*9790*/  MUFU.EX2 R34, R34 ;  /* 0x0000002200227308 */ /* 0x000e700000000800 */
[----:B------:R-:W4:Y:S01]  /*97a0*/  MUFU.EX2 R35, R35 ;  /* 0x0000002300237308 */ /* 0x000f220000000800 */
[--C-:B------:R-:W-:Y:S01]  /*97b0*/  FFMA R54, R67, UR39, -R28.reuse ;  /* 0x0000002743367c23 */ /* 0x100fe2000800081c */
[----:B--2---:R-:W-:Y:S01]  /*97c0*/  @!P4 FMUL R51, R51, R51 ;  /* 0x000000333333c220 */ /* 0x004fe20000400000 */
[----:B------:R-:W-:Y:S01]  /*97d0*/  FSETP.GEU.AND P4, PT, R58, -126, PT ;  /* 0xc2fc00003a00780b */ /* 0x000fe20003f8e000 */
[----:B---3--:R-:W-:Y:S01]  /*97e0*/  @!P2 FMUL R49, R49, R49 ;  /* 0x000000313131a220 */ /* 0x008fe20000400000 */
[--C-:B------:R-:W-:Y:S01]  /*97f0*/  FFMA R47, R47, UR39, -R28.reuse ;  /* 0x000000272f2f7c23 */ /* 0x100fe2000800081c */
[----:B------:R-:W-:Y:S01]  /*9800*/  FFMA R53, R66, UR39, -R28 ;  /* 0x0000002742357c23 */ /* 0x000fe2000800081c */
[----:B------:R-:W-:Y:S01]  /*9810*/  FSETP.GEU.AND P2, PT, R54, -126, PT ;  /* 0xc2fc00003600780b */ /* 0x000fe20003f4e000 */
[----:B------:R-:W-:Y:S01]  /*9820*/  @!P5 FMUL R50, R50, 0.5 ;  /* 0x3f0000003232d820 */ /* 0x000fe20000400000 */
[----:B-1----:R-:W-:Y:S01]  /*9830*/  @!P3 FMUL R34, R34, R34 ;  /* 0x000000222222b220 */ /* 0x002fe20000400000 */
[----:B------:R-:W-:Y:S01]  /*9840*/  FSETP.GEU.AND P3, PT, R47, -126, PT ;  /* 0xc2fc00002f00780b */ /* 0x000fe20003f6e000 */
[-C--:B------:R-:W-:Y:S01]  /*9850*/  FMUL R113, R113, R48.reuse ;  /* 0x0000003071717220 */ /* 0x080fe20000400000 */
[----:B------:R-:W-:Y:S01]  /*9860*/  FMUL R112, R112, R48 ;  /* 0x0000003070707220 */ /* 0x000fe20000400000 */
[----:B----4-:R-:W-:Y:S01]  /*9870*/  @!P6 FMUL R35, R35, R35 ;  /* 0x000000232323e220 */ /* 0x010fe20000400000 */
[----:B------:R-:W-:-:S02]  /*9880*/  FSETP.GEU.AND P6, PT, R53, -126, PT ;  /* 0xc2fc00003500780b */ /* 0x000fc40003fce000 */
[----:B------:R-:W-:Y:S01]  /*9890*/  @!P4 FMUL R58, R58, 0.5 ;  /* 0x3f0000003a3ac820 */ /* 0x000fe20000400000 */
[-C--:B------:R-:W-:Y:S01]  /*98a0*/  FMUL R109, R109, R48.reuse ;  /* 0x000000306d6d7220 */ /* 0x080fe20000400000 */
[-C--:B------:R-:W-:Y:S01]  /*98b0*/  FMUL R108, R108, R48.reuse ;  /* 0x000000306c6c7220 */ /* 0x080fe20000400000 */
[----:B------:R-:W1:Y:S01]  /*98c0*/  MUFU.EX2 R50, R50 ;  /* 0x0000003200327308 */ /* 0x000e620000000800 */
[-C--:B------:R-:W-:Y:S01]  /*98d0*/  FMUL R120, R120, R48.reuse ;  /* 0x0000003078787220 */ /* 0x080fe20000400000 */
[----:B------:R-:W-:Y:S01]  /*98e0*/  STL [R1+0xb0], R113 ;  /* 0x0000b07101007387 */ /* 0x000fe20000100800 */
[-C--:B------:R-:W-:Y:S01]  /*98f0*/  FMUL R105, R105, R48.reuse ;  /* 0x0000003069697220 */ /* 0x080fe20000400000 */
[----:B------:R-:W-:Y:S01]  /*9900*/  @!P2 FMUL R54, R54, 0.5 ;  /* 0x3f0000003636a820 */ /* 0x000fe20000400000 */
[-C--:B------:R-:W-:Y:S01]  /*9910*/  FMUL R104, R104, R48.reuse ;  /* 0x0000003068687220 */ /* 0x080fe20000400000 */
[----:B------:R-:W-:Y:S01]  /*9920*/  STL [R1+0xb4], R112 ;  /* 0x0000b47001007387 */ /* 0x000fe20000100800 */
[-C--:B------:R-:W-:Y:S01]  /*9930*/  FMUL R101, R101, R48.reuse ;  /* 0x0000003065657220 */ /* 0x080fe20000400000 */
[----:B------:R-:W2:Y:S01]  /*9940*/  MUFU.EX2 R58, R58 ;  /* 0x0000003a003a7308 */ /* 0x000ea20000000800 */
[-C--:B------:R-:W-:Y:S01]  /*9950*/  FMUL R100, R100, R48.reuse ;  /* 0x0000003064647220 */ /* 0x080fe20000400000 */
[----:B------:R-:W-:Y:S01]  /*9960*/  STL [R1+0xc0], R109 ;  /* 0x0000c06d01007387 */ /* 0x000fe20000100800 */
[-C--:B------:R-:W-:Y:S01]  /*9970*/  FMUL R97, R97, R48.reuse ;  /* 0x0000003061617220 */ /* 0x080fe20000400000 */
[----:B------:R-:W-:-:S02]  /*9980*/  FMUL R96, R96, R48 ;  /* 0x0000003060607220 */ /* 0x000fc40000400000 */
[----:B------:R-:W-:Y:S01]  /*9990*/  STL [R1+0xc4], R108 ;  /* 0x0000c46c01007387 */ /* 0x000fe20000100800 */
[----:B------:R-:W-:Y:S01]  /*99a0*/  @!P3 FMUL R47, R47, 0.5 ;  /* 0x3f0000002f2fb820 */ /* 0x000fe20000400000 */
[----:B------:R-:W-:Y:S02]  /*99b0*/  @!P6 FMUL R53, R53, 0.5 ;  /* 0x3f0000003535e820 */ /* 0x000fe40000400000 */
[----:B------:R-:W-:Y:S01]  /*99c0*/  STL [R1+0xd0], R120 ;  /* 0x0000d07801007387 */ /* 0x000fe20000100800 */
[-C--:B------:R-:W-:Y:S01]  /*99d0*/  FMUL R93, R93, R48.reuse ;  /* 0x000000305d5d7220 */ /* 0x080fe20000400000 */
[----:B------:R-:W3:Y:S02]  /*99e0*/  MUFU.EX2 R54, R54 ;  /* 0x0000003600367308 */ /* 0x000ee40000000800 */
[----:B------:R-:W-:Y:S01]  /*99f0*/  STL [R1+0xd4], R105 ;  /* 0x0000d46901007387 */ /* 0x000fe20000100800 */
[-C--:B------:R-:W-:Y:S01]  /*9a00*/  FMUL R73, R73, R48.reuse ;  /* 0x0000003049497220 */ /* 0x080fe20000400000 */
[----:B------:R-:W-:-:S02]  /*9a10*/  FMUL R72, R72, R48 ;  /* 0x0000003048487220 */ /* 0x000fc40000400000 */
[----:B------:R-:W-:Y:S01]  /*9a20*/  STL [R1+0xe0], R104 ;  /* 0x0000e06801007387 */ /* 0x000fe20000100800 */
[-C--:B------:R-:W-:Y:S01]  /*9a30*/  FMUL R69, R69, R48.reuse ;  /* 0x0000003045457220 */ /* 0x080fe20000400000 */
[-C--:B------:R-:W-:Y:S01]  /*9a40*/  FMUL R65, R65, R48.reuse ;  /* 0x0000003041417220 */ /* 0x080fe20000400000 */
[-C--:B------:R-:W-:Y:S01]  /*9a50*/  FMUL R61, R61, R48.reuse ;  /* 0x000000303d3d7220 */ /* 0x080fe20000400000 */
        /* <DEDUP_REMOVED lines=8> */
[-C--:B------:R-:W-:Y:S01]  /*9ae0*/  FMUL R229, R229, R48.reuse ;  /* 0x00000030e5e57220 */ /* 0x080fe20000400000 */
[-C--:B------:R-:W-:Y:S01]  /*9af0*/  FMUL R228, R228, R48.reuse ;  /* 0x00000030e4e47220 */ /* 0x080fe20000400000 */
[----:B------:R-:W-:Y:S01]  /*9b00*/  FMUL R227, R227, R48 ;  /* 0x00000030e3e37220 */ /* 0x000fe20000400000 */
[----:B------:R-:W-:Y:S01]  /*9b10*/  STL [R1+0xf4], R97 ;  /* 0x0000f46101007387 */ /* 0x000fe20000100800 */
[----:B------:R4:W5:Y:S03]  /*9b20*/  MUFU.EX2 R48, R47 ;  /* 0x0000002f00307308 */ /* 0x0009660000000800 */
[----:B------:R-:W-:Y:S04]  /*9b30*/  STL [R1+0x100], R96 ;  /* 0x0001006001007387 */ /* 0x000fe80000100800 */
[----:B------:R-:W-:Y:S01]  /*9b40*/  STL [R1+0x104], R93 ;  /* 0x0001045d01007387 */ /* 0x000fe20000100800 */
[----:B------:R-:W5:Y:S01]  /*9b50*/  MUFU.EX2 R53, R53 ;  /* 0x0000003500357308 */ /* 0x000f620000000800 */
[----:B----4-:R-:W-:-:S02]  /*9b60*/  FFMA R47, R63, UR39, -R28 ;  /* 0x000000273f2f7c23 */ /* 0x010fc4000800081c */
[----:B------:R-:W-:Y:S01]  /*9b70*/  STL [R1+0x110], R73 ;  /* 0x0001104901007387 */ /* 0x000fe20000100800 */
[----:B-1----:R-:W-:-:S03]  /*9b80*/  @!P5 FMUL R50, R50, R50 ;  /* 0x000000323232d220 */ /* 0x002fc60000400000 */
[----:B------:R-:W-:Y:S01]  /*9b90*/  STL [R1+0x114], R72 ;  /* 0x0001144801007387 */ /* 0x000fe20000100800 */
[----:B------:R-:W-:-:S03]  /*9ba0*/  FSETP.GEU.AND P5, PT, R47, -126, PT ;  /* 0xc2fc00002f00780b */ /* 0x000fc60003fae000 */
[----:B------:R1:W-:Y:S01]  /*9bb0*/  STL [R1+0x120], R69 ;  /* 0x0001204501007387 */ /* 0x0003e20000100800 */
[--C-:B------:R-:W-:Y:S01]  /*9bc0*/  FFMA R63, R78, UR39, -R28.reuse ;  /* 0x000000274e3f7c23 */ /* 0x100fe2000800081c */
[----:B--2---:R-:W-:Y:S01]  /*9bd0*/  @!P4 FMUL R58, R58, R58 ;  /* 0x0000003a3a3ac220 */ /* 0x004fe20000400000 */
[--C-:B------:R-:W-:Y:S01]  /*9be0*/  FFMA R46, R59, UR39, -R28.reuse ;  /* 0x000000273b2e7c23 */ /* 0x100fe2000800081c */
[----:B-1----:R-:W-:Y:S01]  /*9bf0*/  FFMA R69, R82, UR39, -R28 ;  /* 0x0000002752457c23 */ /* 0x002fe2000800081c */
[----:B---3--:R-:W-:-:S04]  /*9c00*/  @!P2 FMUL R54, R54, R54 ;  /* 0x000000363636a220 */ /* 0x008fc80000400000 */
[----:B------:R-:W-:Y:S01]  /*9c10*/  FSETP.GEU.AND P4, PT, R69, -126, PT ;  /* 0xc2fc00004500780b */ /* 0x000fe20003f8e000 */
[----:B------:R-:W-:Y:S01]  /*9c20*/  FFMA R59, R75, UR39, -R28 ;  /* 0x000000274b3b7c23 */ /* 0x000fe2000800081c */
[----:B------:R-:W-:Y:S01]  /*9c30*/  FSETP.GEU.AND P2, PT, R63, -126, PT ;  /* 0xc2fc00003f00780b */ /* 0x000fe20003f4e000 */
[----:B-----5:R-:W-:Y:S01]  /*9c40*/  @!P3 FMUL R48, R48, R48 ;  /* 0x000000303030b220 */ /* 0x020fe20000400000 */
[----:B------:R-:W-:Y:S01]  /*9c50*/  FSETP.GEU.AND P3, PT, R46, -126, PT ;  /* 0xc2fc00002e00780b */ /* 0x000fe20003f6e000 */
[----:B------:R-:W-:Y:S01]  /*9c60*/  @!P6 FMUL R53, R53, R53 ;  /* 0x000000353535e220 */ /* 0x000fe20000400000 */
[----:B------:R-:W-:Y:S01]  /*9c70*/  @!P5 FMUL R47, R47, 0.5 ;  /* 0x3f0000002f2fd820 */ /* 0x000fe20000400000 */
[----:B------:R-:W-:-:S06]  /*9c80*/  FSETP.GEU.AND P6, PT, R59, -126, PT ;  /* 0xc2fc00003b00780b */ /* 0x000fcc0003fce000 */
[----:B------:R-:W-:Y:S01]  /*9c90*/  @!P4 FMUL R69, R69, 0.5 ;  /* 0x3f0000004545c820 */ /* 0x000fe20000400000 */
[----:B------:R-:W1:Y:S01]  /*9ca0*/  MUFU.EX2 R47, R47 ;  /* 0x0000002f002f7308 */ /* 0x000e620000000800 */
[----:B------:R-:W-:Y:S02]  /*9cb0*/  @!P2 FMUL R63, R63, 0.5 ;  /* 0x3f0000003f3fa820 */ /* 0x000fe40000400000 */
[----:B------:R-:W-:-:S05]  /*9cc0*/  @!P3 FMUL R46, R46, 0.5 ;  /* 0x3f0000002e2eb820 */ /* 0x000fca0000400000 */
[----:B------:R-:W2:Y:S01]  /*9cd0*/  MUFU.EX2 R69, R69 ;  /* 0x0000004500457308 */ /* 0x000ea20000000800 */
[----:B------:R-:W-:Y:S01]  /*9ce0*/  @!P6 FMUL R59, R59, 0.5 ;  /* 0x3f0000003b3be820 */ /* 0x000fe20000400000 */
[----:B------:R-:W-:Y:S04]  /*9cf0*/  STL [R1+0x124], R65 ;  /* 0x0001244101007387 */ /* 0x000fe80000100800 */
[----:B------:R3:W-:Y:S02]  /*9d00*/  STL [R1+0x130], R61 ;  /* 0x0001303d01007387 */ /* 0x0007e40000100800 */
[----:B------:R-:W4:Y:S02]  /*9d10*/  MUFU.EX2 R63, R63 ;  /* 0x0000003f003f7308 */ /* 0x000f240000000800 */
[----:B------:R2:W-:Y:S04]  /*9d20*/  STL [R1+0x134], R235 ;  /* 0x000134eb01007387 */ /* 0x0005e80000100800 */
[----:B------:R2:W-:Y:S02]  /*9d30*/  STL [R1+0x140], R234 ;  /* 0x000140ea01007387 */ /* 0x0005e40000100800 */
[----:B------:R-:W5:Y:S01]  /*9d40*/  MUFU.EX2 R46, R46 ;  /* 0x0000002e002e7308 */ /* 0x000f620000000800 */
[----:B---3--:R-:W-:Y:S01]  /*9d50*/  FFMA R61, R74, UR39, -R28 ;  /* 0x000000274a3d7c23 */ /* 0x008fe2000800081c */
[----:B------:R3:W-:Y:S01]  /*9d60*/  STL [R1+0x144], R233 ;  /* 0x000144e901007387 */ /* 0x0007e20000100800 */
[----:B-1----:R-:W-:-:S03]  /*9d70*/  @!P5 FMUL R47, R47, R47 ;  /* 0x0000002f2f2fd220 */ /* 0x002fc60000400000 */
[----:B------:R3:W-:Y:S02]  /*9d80*/  STL [R1+0x150], R232 ;  /* 0x000150e801007387 */ /* 0x0007e40000100800 */
[----:B------:R-:W1:Y:S02]  /*9d90*/  MUFU.EX2 R59, R59 ;  /* 0x0000003b003b7308 */ /* 0x000e640000000800 */
[----:B------:R3:W-:Y:S01]  /*9da0*/  STL [R1+0x154], R231 ;  /* 0x000154e701007387 */ /* 0x0007e20000100800 */
[--C-:B------:R-:W-:Y:S01]  /*9db0*/  FFMA R73, R94, UR39, -R28.reuse ;  /* 0x000000275e497c23 */ /* 0x100fe2000800081c */
[----:B------:R-:W-:Y:S02]  /*9dc0*/  FSETP.GEU.AND P5, PT, R61, -126, PT ;  /* 0xc2fc00003d00780b */ /* 0x000fe40003fae000 */
[----:B------:R3:W-:Y:S04]  /*9dd0*/  STL [R1+0x160], R230 ;  /* 0x000160e601007387 */ /* 0x0007e80000100800 */
[----:B------:R-:W3:Y:S01]  /*9de0*/  LDL.LU R120, [R1+0x8] ;  /* 0x0000080001787983 */ /* 0x000ee20000300800 */
[--C-:B------:R-:W-:Y:S01]  /*9df0*/  FFMA R65, R90, UR39, -R28.reuse ;  /* 0x000000275a417c23 */ /* 0x100fe2000800081c */
[----:B--2---:R-:W-:Y:S01]  /*9e00*/  @!P4 FMUL R69, R69, R69 ;  /* 0x000000454545c220 */ /* 0x004fe20000400000 */
[----:B------:R-:W-:Y:S01]  /*9e10*/  FSETP.GEU.AND P4, PT, R73, -126, PT ;  /* 0xc2fc00004900780b */ /* 0x000fe20003f8e000 */
[--C-:B------:R-:W-:Y:S01]  /*9e20*/  FFMA R26, R70, UR39, -R28.reuse ;  /* 0x00000027461a7c23 */ /* 0x100fe2000800081c */
[----:B----4-:R-:W-:Y:S01]  /*9e30*/  @!P2 FMUL R63, R63, R63 ;  /* 0x0000003f3f3fa220 */ /* 0x010fe20000400000 */
[----:B------:R-:W-:Y:S01]  /*9e40*/  FFMA R71, R86, UR39, -R28 ;  /* 0x0000002756477c23 */ /* 0x000fe2000800081c */
[----:B------:R-:W-:Y:S01]  /*9e50*/  FSETP.GEU.AND P2, PT, R65, -126, PT ;  /* 0xc2fc00004100780b */ /* 0x000fe20003f4e000 */
[----:B-----5:R-:W-:Y:S01]  /*9e60*/  @!P3 FMUL R46, R46, R46 ;  /* 0x0000002e2e2eb220 */ /* 0x020fe20000400000 */
[----:B------:R-:W-:Y:S01]  /*9e70*/  FSETP.GEU.AND P3, PT, R26, -126, PT ;  /* 0xc2fc00001a00780b */ /* 0x000fe20003f6e000 */
[----:B-1----:R-:W-:Y:S01]  /*9e80*/  @!P6 FMUL R59, R59, R59 ;  /* 0x0000003b3b3be220 */ /* 0x002fe20000400000 */
[----:B------:R-:W-:Y:S01]  /*9e90*/  @!P5 FMUL R61, R61, 0.5 ;  /* 0x3f0000003d3dd820 */ /* 0x000fe20000400000 */
[----:B------:R-:W-:-:S04]  /*9ea0*/  FSETP.GEU.AND P6, PT, R71, -126, PT ;  /* 0xc2fc00004700780b */ /* 0x000fc80003fce000 */
[----:B------:R-:W-:Y:S01]  /*9eb0*/  @!P4 FMUL R73, R73, 0.5 ;  /* 0x3f0000004949c820 */ /* 0x000fe20000400000 */
[----:B------:R-:W1:Y:S03]  /*9ec0*/  MUFU.EX2 R61, R61 ;  /* 0x0000003d003d7308 */ /* 0x000e660000000800 */
[----:B------:R-:W-:Y:S02]  /*9ed0*/  @!P2 FMUL R65, R65, 0.5 ;  /* 0x3f0000004141a820 */ /* 0x000fe40000400000 */
[----:B------:R-:W-:-:S03]  /*9ee0*/  @!P3 FMUL R26, R26, 0.5 ;  /* 0x3f0000001a1ab820 */ /* 0x000fc60000400000 */
[----:B------:R-:W2:Y:S01]  /*9ef0*/  MUFU.EX2 R73, R73 ;  /* 0x0000004900497308 */ /* 0x000ea20000000800 */
[----:B------:R-:W-:Y:S01]  /*9f00*/  @!P6 FMUL R71, R71, 0.5 ;  /* 0x3f0000004747e820 */ /* 0x000fe20000400000 */
[----:B------:R-:W-:-:S06]  /*9f10*/  FFMA R66, R83, UR39, -R28 ;  /* 0x0000002753427c23 */ /* 0x000fcc000800081c */
[----:B------:R-:W4:Y:S01]  /*9f20*/  MUFU.EX2 R65, R65 ;  /* 0x0000004100417308 */ /* 0x000f220000000800 */
[----:B------:R-:W-:Y:S01]  /*9f30*/  FFMA R109, R102, UR39, -R28 ;  /* 0x00000027666d7c23 */ /* 0x000fe2000800081c */
[----:B-1----:R-:W-:-:S06]  /*9f40*/  @!P5 FMUL R61, R61, R61 ;  /* 0x0000003d3d3dd220 */ /* 0x002fcc0000400000 */
[----:B------:R-:W1:Y:S01]  /*9f50*/  MUFU.EX2 R26, R26 ;  /* 0x0000001a001a7308 */ /* 0x000e620000000800 */
[----:B------:R-:W-:Y:S01]  /*9f60*/  FFMA R102, R138, UR39, -R28 ;  /* 0x000000278a667c23 */ /* 0x000fe2000800081c */
[----:B------:R-:W-:-:S06]  /*9f70*/  FSETP.GEU.AND P5, PT, R66, -126, PT ;  /* 0xc2fc00004200780b */ /* 0x000fcc0003fae000 */
[----:B------:R-:W5:Y:S01]  /*9f80*/  MUFU.EX2 R71, R71 ;  /* 0x0000004700477308 */ /* 0x000f620000000800 */
[--C-:B------:R-:W-:Y:S01]  /*9f90*/  FFMA R86, R122, UR39, -R28.reuse ;  /* 0x000000277a567c23 */ /* 0x100fe2000800081c */
[----:B--2---:R-:W-:Y:S01]  /*9fa0*/  @!P4 FMUL R73, R73, R73 ;  /* 0x000000494949c220 */ /* 0x004fe20000400000 */
[----:B------:R-:W-:Y:S01]  /*9fb0*/  FSETP.GEU.AND P4, PT, R102, -126, PT ;  /* 0xc2fc00006600780b */ /* 0x000fe20003f8e000 */
[--C-:B------:R-:W-:Y:S01]  /*9fc0*/  FFMA R67, R79, UR39, -R28.reuse ;  /* 0x000000274f437c23 */ /* 0x100fe2000800081c */
[----:B----4-:R-:W-:Y:S01]  /*9fd0*/  @!P2 FMUL R65, R65, R65 ;  /* 0x000000414141a220 */ /* 0x010fe20000400000 */
[----:B------:R-:W-:Y:S01]  /*9fe0*/  FFMA R78, R106, UR39, -R28 ;  /* 0x000000276a4e7c23 */ /* 0x000fe2000800081c */
[----:B------:R-:W-:Y:S01]  /*9ff0*/  FSETP.GEU.AND P2, PT, R86, -126, PT ;  /* 0xc2fc00005600780b */ /* 0x000fe20003f4e000 */
[----:B-1----:R-:W-:Y:S01]  /*a000*/  @!P3 FMUL R26, R26, R26 ;  /* 0x0000001a1a1ab220 */ /* 0x002fe20000400000 */
[----:B------:R-:W-:Y:S01]  /*a010*/  FSETP.GEU.AND P3, PT, R67, -126, PT ;  /* 0xc2fc00004300780b */ /* 0x000fe20003f6e000 */
[----:B------:R-:W-:Y:S01]  /*a020*/  @!P5 FMUL R66, R66, 0.5 ;  /* 0x3f0000004242d820 */ /* 0x000fe20000400000 */
[----:B-----5:R-:W-:Y:S01]  /*a030*/  @!P6 FMUL R71, R71, R71 ;  /* 0x000000474747e220 */ /* 0x020fe20000400000 */
[----:B------:R-:W-:-:S04]  /*a040*/  FSETP.GEU.AND P6, PT, R78, -126, PT ;  /* 0xc2fc00004e00780b */ /* 0x000fc80003fce000 */
[----:B------:R-:W-:Y:S01]  /*a050*/  @!P4 FMUL R102, R102, 0.5 ;  /* 0x3f0000006666c820 */ /* 0x000fe20000400000 */
[----:B------:R-:W1:Y:S03]  /*a060*/  MUFU.EX2 R66, R66 ;  /* 0x0000004200427308 */ /* 0x000e660000000800 */
[----:B------:R-:W-:Y:S02]  /*a070*/  @!P2 FMUL R86, R86, 0.5 ;  /* 0x3f0000005656a820 */ /* 0x000fe40000400000 */
[----:B------:R-:W-:-:S03]  /*a080*/  @!P3 FMUL R67, R67, 0.5 ;  /* 0x3f0000004343b820 */ /* 0x000fc60000400000 */
[----:B------:R-:W2:Y:S01]  /*a090*/  MUFU.EX2 R102, R102 ;  /* 0x0000006600667308 */ /* 0x000ea20000000800 */
[----:B------:R-:W-:-:S07]  /*a0a0*/  @!P6 FMUL R78, R78, 0.5 ;  /* 0x3f0000004e4ee820 */ /* 0x000fce0000400000 */
[----:B------:R-:W4:Y:S01]  /*a0b0*/  MUFU.EX2 R86, R86 ;  /* 0x0000005600567308 */ /* 0x000f220000000800 */
[--C-:B------:R-:W-:Y:S01]  /*a0c0*/  FFMA R74, R95, UR39, -R28.reuse ;  /* 0x000000275f4a7c23 */ /* 0x100fe2000800081c */
[----:B------:R-:W-:-:S06]  /*a0d0*/  FFMA R99, R99, UR39, -R28 ;  /* 0x0000002763637c23 */ /* 0x000fcc000800081c */
[----:B------:R-:W5:Y:S01]  /*a0e0*/  MUFU.EX2 R67, R67 ;  /* 0x0000004300437308 */ /* 0x000f620000000800 */
[----:B-1----:R-:W-:Y:S01]  /*a0f0*/  @!P5 FMUL R66, R66, R66 ;  /* 0x000000424242d220 */ /* 0x002fe20000400000 */
[----:B------:R-:W-:-:S06]  /*a100*/  FSETP.GEU.AND P5, PT, R74, -126, PT ;  /* 0xc2fc00004a00780b */ /* 0x000fcc0003fae000 */
[----:B------:R-:W1:Y:S01]  /*a110*/  MUFU.EX2 R78, R78 ;  /* 0x0000004e004e7308 */ /* 0x000e620000000800 */
[----:B--2---:R-:W-:Y:S01]  /*a120*/  @!P4 FMUL R102, R102, R102 ;  /* 0x000000666666c220 */ /* 0x004fe20000400000 */
[----:B------:R-:W-:Y:S01]  /*a130*/  FSETP.GEU.AND P4, PT, R99, -126, PT ;  /* 0xc2fc00006300780b */ /* 0x000fe20003f8e000 */
[--C-:B------:R-:W-:Y:S01]  /*a140*/  FFMA R72, R91, UR39, -R28.reuse ;  /* 0x000000275b487c23 */ /* 0x100fe2000800081c */
[----:B----4-:R-:W-:Y:S01]  /*a150*/  @!P2 FMUL R86, R86, R86 ;  /* 0x000000565656a220 */ /* 0x010fe20000400000 */
[--C-:B------:R-:W-:Y:S01]  /*a160*/  FFMA R82, R107, UR39, -R28.reuse ;  /* 0x000000276b527c23 */ /* 0x100fe2000800081c */
[----:B------:R-:W-:Y:S01]  /*a170*/  FFMA R107, R115, UR39, -R28 ;  /* 0x00000027736b7c23 */ /* 0x000fe2000800081c */
[----:B------:R-:W-:Y:S01]  /*a180*/  FADD R115, R29, R65 ;  /* 0x000000411d737221 */ /* 0x000fe20000000000 */
[----:B------:R-:W-:Y:S01]  /*a190*/  FADD R30, R49, R86 ;  /* 0x00000056311e7221 */ /* 0x000fe20000000000 */
[----:B-----5:R-:W-:Y:S01]  /*a1a0*/  @!P3 FMUL R67, R67, R67 ;  /* 0x000000434343b220 */ /* 0x020fe20000400000 */
[----:B------:R-:W-:Y:S01]  /*a1b0*/  FSETP.GEU.AND P3, PT, R72, -126, PT ;  /* 0xc2fc00004800780b */ /* 0x000fe20003f6e000 */
[----:B------:R-:W-:Y:S01]  /*a1c0*/  @!P5 FMUL R74, R74, 0.5 ;  /* 0x3f0000004a4ad820 */ /* 0x000fe20000400000 */
[----:B------:R-:W-:Y:S01]  /*a1d0*/  FFMA R108, R111, UR39, -R28 ;  /* 0x000000276f6c7c23 */ /* 0x000fe2000800081c */
[----:B------:R-:W-:Y:S01]  /*a1e0*/  FADD R115, R115, R30 ;  /* 0x0000001e73737221 */ /* 0x000fe20000000000 */
[----:B------:R-:W-:Y:S01]  /*a1f0*/  FADD R111, R61, R102 ;  /* 0x000000663d6f7221 */ /* 0x000fe20000000000 */
[----:B-1----:R-:W-:Y:S01]  /*a200*/  @!P6 FMUL R78, R78, R78 ;  /* 0x0000004e4e4ee220 */ /* 0x002fe20000400000 */
[----:B------:R-:W-:-:S03]  /*a210*/  @!P4 FMUL R99, R99, 0.5 ;  /* 0x3f0000006363c820 */ /* 0x000fc60000400000 */
[----:B------:R-:W-:Y:S01]  /*a220*/  FADD R30, R37, R78 ;  /* 0x0000004e251e7221 */ /* 0x000fe20000000000 */
[----:B------:R-:W1:Y:S03]  /*a230*/  MUFU.EX2 R74, R74 ;  /* 0x0000004a004a7308 */ /* 0x000e660000000800 */
[----:B------:R-:W-:Y:S01]  /*a240*/  FADD R30, R30, R111 ;  /* 0x0000006f1e1e7221 */ /* 0x000fe20000000000 */
[----:B------:R-:W-:-:S04]  /*a250*/  @!P3 FMUL R72, R72, 0.5 ;  /* 0x3f0000004848b820 */ /* 0x000fc80000400000 */
[----:B------:R-:W2:Y:S01]  /*a260*/  MUFU.EX2 R111, R99 ;  /* 0x00000063006f7308 */ /* 0x000ea20000000800 */
[----:B------:R-:W-:-:S07]  /*a270*/  FFMA R104, R123, UR39, -R28 ;  /* 0x000000277b687c23 */ /* 0x000fce000800081c */
[----:B------:R-:W4:Y:S01]  /*a280*/  MUFU.EX2 R72, R72 ;  /* 0x0000004800487308 */ /* 0x000f220000000800 */
[----:B-1----:R-:W-:Y:S01]  /*a290*/  @!P5 FMUL R74, R74, R74 ;  /* 0x0000004a4a4ad220 */ /* 0x002fe20000400000 */
[----:B------:R-:W-:Y:S01]  /*a2a0*/  FSETP.GEU.AND P5, PT, R104, -126, PT ;  /* 0xc2fc00006800780b */ /* 0x000fe20003fae000 */
[----:B------:R-:W-:Y:S01]  /*a2b0*/  FFMA R75, R98, UR39, -R28 ;  /* 0x00000027624b7c23 */ /* 0x000fe2000800081c */
[----:B--2---:R-:W-:Y:S01]  /*a2c0*/  @!P4 FMUL R111, R111, R111 ;  /* 0x0000006f6f6fc220 */ /* 0x004fe20000400000 */
[----:B------:R-:W-:Y:S01]  /*a2d0*/  FSETP.GEU.AND P4, PT, R108, -126, PT ;  /* 0xc2fc00006c00780b */ /* 0x000fe20003f8e000 */
[----:B----4-:R-:W-:Y:S02]  /*a2e0*/  @!P3 FMUL R72, R72, R72 ;  /* 0x000000484848b220 */ /* 0x010fe40000400000 */
[----:B------:R-:W-:-:S07]  /*a2f0*/  FSETP.GEU.AND P3, PT, R75, -126, PT ;  /* 0xc2fc00004b00780b */ /* 0x000fce0003f6e000 */
[----:B------:R-:W-:-:S03]  /*a300*/  @!P5 FMUL R104, R104, 0.5 ;  /* 0x3f0000006868d820 */ /* 0x000fc60000400000 */
[----:B------:R-:W-:-:S03]  /*a310*/  @!P4 FMUL R108, R108, 0.5 ;  /* 0x3f0000006c6cc820 */ /* 0x000fc60000400000 */
[----:B------:R-:W1:Y:S08]  /*a320*/  MUFU.EX2 R104, R104 ;  /* 0x0000006800687308 */ /* 0x000e700000000800 */
[----:B------:R-:W2:Y:S01]  /*a330*/  MUFU.EX2 R108, R108 ;  /* 0x0000006c006c7308 */ /* 0x000ea20000000800 */
[----:B------:R-:W-:Y:S01]  /*a340*/  @!P3 FMUL R75, R75, 0.5 ;  /* 0x3f0000004b4bb820 */ /* 0x000fe20000400000 */
[--C-:B------:R-:W-:Y:S01]  /*a350*/  FFMA R83, R110, UR39, -R28.reuse ;  /* 0x000000276e537c23 */ /* 0x100fe2000800081c */
[----:B------:R-:W-:-:S05]  /*a360*/  FFMA R106, R114, UR39, -R28 ;  /* 0x00000027726a7c23 */ /* 0x000fca000800081c */
[----:B------:R-:W4:Y:S01]  /*a370*/  MUFU.EX2 R75, R75 ;  /* 0x0000004b004b7308 */ /* 0x000f220000000800 */
[----:B-1----:R-:W-:Y:S01]  /*a380*/  @!P5 FMUL R104, R104, R104 ;  /* 0x000000686868d220 */ /* 0x002fe20000400000 */
[----:B------:R-:W-:Y:S01]  /*a390*/  FSETP.GEU.AND P5, PT, R83, -126, PT ;  /* 0xc2fc00005300780b */ /* 0x000fe20003fae000 */
[--C-:B------:R-:W-:Y:S01]  /*a3a0*/  FFMA R112, R87, UR39, -R28.reuse ;  /* 0x0000002757707c23 */ /* 0x100fe2000800081c */
[--C-:B------:R-:W-:Y:S01]  /*a3b0*/  FFMA R87, R126, UR39, -R28.reuse ;  /* 0x000000277e577c23 */ /* 0x100fe2000800081c */
[----:B--2---:R-:W-:Y:S01]  /*a3c0*/  @!P4 FMUL R108, R108, R108 ;  /* 0x0000006c6c6cc220 */ /* 0x004fe20000400000 */
[----:B------:R-:W-:Y:S01]  /*a3d0*/  FSETP.GEU.AND P4, PT, R106, -126, PT ;  /* 0xc2fc00006a00780b */ /* 0x000fe20003f8e000 */
[----:B------:R-:W-:Y:S01]  /*a3e0*/  FFMA R101, R139, UR39, -R28 ;  /* 0x000000278b657c23 */ /* 0x000fe2000800081c */
[----:B------:R-:W-:Y:S01]  /*a3f0*/  FSETP.GEU.AND P6, PT, R82, -126, PT ;  /* 0xc2fc00005200780b */ /* 0x000fe20003fce000 */
[----:B----4-:R-:W-:Y:S01]  /*a400*/  @!P3 FMUL R75, R75, R75 ;  /* 0x0000004b4b4bb220 */ /* 0x010fe20000400000 */
[----:B------:R-:W-:-:S05]  /*a410*/  FSETP.GEU.AND P3, PT, R87, -126, PT ;  /* 0xc2fc00005700780b */ /* 0x000fca0003f6e000 */
[----:B------:R-:W-:Y:S01]  /*a420*/  @!P5 FMUL R83, R83, 0.5 ;  /* 0x3f0000005353d820 */ /* 0x000fe20000400000 */
[----:B------:R-:W-:-:S03]  /*a430*/  FSETP.GEU.AND P2, PT, R101, -126, PT ;  /* 0xc2fc00006500780b */ /* 0x000fc60003f4e000 */
[----:B------:R-:W-:Y:S02]  /*a440*/  @!P4 FMUL R106, R106, 0.5 ;  /* 0x3f0000006a6ac820 */ /* 0x000fe40000400000 */
[----:B------:R-:W1:Y:S01]  /*a450*/  MUFU.EX2 R83, R83 ;  /* 0x0000005300537308 */ /* 0x000e620000000800 */
[----:B------:R-:W-:-:S07]  /*a460*/  @!P6 FMUL R82, R82, 0.5 ;  /* 0x3f0000005252e820 */ /* 0x000fce0000400000 */
[----:B------:R-:W2:Y:S01]  /*a470*/  MUFU.EX2 R106, R106 ;  /* 0x0000006a006a7308 */ /* 0x000ea20000000800 */
[----:B------:R-:W-:Y:S01]  /*a480*/  @!P3 FMUL R87, R87, 0.5 ;  /* 0x3f0000005757b820 */ /* 0x000fe20000400000 */
[----:B------:R-:W-:-:S06]  /*a490*/  @!P2 FMUL R101, R101, 0.5 ;  /* 0x3f0000006565a820 */ /* 0x000fcc0000400000 */
        /* <DEDUP_REMOVED lines=8> */
[--C-:B------:R-:W-:Y:S01]  /*a520*/  FFMA R95, R142, UR39, -R28.reuse ;  /* 0x000000278e5f7c23 */ /* 0x100fe2000800081c */
[----:B------:R-:W-:Y:S01]  /*a530*/  FSETP.GEU.AND P4, PT, R94, -126, PT ;  /* 0xc2fc00005e00780b */ /* 0x000fe20003f8e000 */
[----:B------:R-:W-:Y:S01]  /*a540*/  FFMA R96, R127, UR39, -R28 ;  /* 0x000000277f607c23 */ /* 0x000fe2000800081c */
[----:B----4-:R-:W-:Y:S02]  /*a550*/  @!P6 FMUL R82, R82, R82 ;  /* 0x000000525252e220 */ /* 0x010fe40000400000 */
[----:B------:R-:W-:Y:S01]  /*a560*/  FSETP.GEU.AND P6, PT, R95, -126, PT ;  /* 0xc2fc00005f00780b */ /* 0x000fe20003fce000 */
[----:B-----5:R-:W-:Y:S01]  /*a570*/  @!P3 FMUL R87, R87, R87 ;  /* 0x000000575757b220 */ /* 0x020fe20000400000 */
[----:B------:R-:W-:Y:S01]  /*a580*/  FSETP.GEU.AND P3, PT, R96, -126, PT ;  /* 0xc2fc00006000780b */ /* 0x000fe20003f6e000 */
[----:B------:R-:W-:Y:S01]  /*a590*/  @!P5 FMUL R100, R100, 0.5 ;  /* 0x3f0000006464d820 */ /* 0x000fe20000400000 */
[----:B-1----:R-:W-:Y:S01]  /*a5a0*/  @!P2 FMUL R101, R101, R101 ;  /* 0x000000656565a220 */ /* 0x002fe20000400000 */
        /* <DEDUP_REMOVED lines=17> */
[--C-:B------:R-:W-:Y:S01]  /*a6c0*/  FFMA R93, R146, UR39, -R28.reuse ;  /* 0x00000027925d7c23 */ /* 0x100fe2000800081c */
[----:B----4-:R-:W-:Y:S01]  /*a6d0*/  @!P6 FMUL R95, R95, R95 ;  /* 0x0000005f5f5fe220 */ /* 0x010fe20000400000 */
[----:B------:R-:W-:Y:S01]  /*a6e0*/  FFMA R98, R131, UR39, -R28 ;  /* 0x0000002783627c23 */ /* 0x000fe2000800081c */
[----:B------:R-:W-:Y:S01]  /*a6f0*/  FSETP.GEU.AND P6, PT, R97, -126, PT ;  /* 0xc2fc00006100780b */ /* 0x000fe20003fce000 */
[----:B-----5:R-:W-:Y:S01]  /*a700*/  @!P3 FMUL R96, R96, R96 ;  /* 0x000000606060b220 */ /* 0x020fe20000400000 */
[----:B------:R-:W-:Y:S01]  /*a710*/  FSETP.GEU.AND P3, PT, R93, -126, PT ;  /* 0xc2fc00005d00780b */ /* 0x000fe20003f6e000 */
[----:B------:R-:W-:Y:S01]  /*a720*/  @!P5 FMUL R103, R103, 0.5 ;  /* 0x3f0000006767d820 */ /* 0x000fe20000400000 */
[----:B-1----:R-:W-:Y:S01]  /*a730*/  @!P2 FMUL R109, R109, R109 ;  /* 0x0000006d6d6da220 */ /* 0x002fe20000400000 */
[----:B------:R-:W-:-:S04]  /*a740*/  FSETP.GEU.AND P2, PT, R98, -126, PT ;  /* 0xc2fc00006200780b */ /* 0x000fc80003f4e000 */
[----:B------:R-:W-:Y:S01]  /*a750*/  @!P4 FMUL R135, R135, 0.5 ;  /* 0x3f0000008787c820 */ /* 0x000fe20000400000 */
[----:B------:R-:W-:Y:S03]  /*a760*/  MUFU.EX2 R110, R103 ;  /* 0x00000067006e7308 */ /* 0x000fe60000000800 */
[----:B------:R-:W-:Y:S02]  /*a770*/  @!P6 FMUL R97, R97, 0.5 ;  /* 0x3f0000006161e820 */ /* 0x000fe40000400000 */
[----:B------:R-:W-:-:S03]  /*a780*/  @!P3 FMUL R93, R93, 0.5 ;  /* 0x3f0000005d5db820 */ /* 0x000fc60000400000 */
[----:B------:R-:W1:Y:S01]  /*a790*/  MUFU.EX2 R103, R135 ;  /* 0x0000008700677308 */ /* 0x000e620000000800 */
[----:B------:R-:W-:Y:S01]  /*a7a0*/  FADD R113, R27, R72 ;  /* 0x000000481b717221 */ /* 0x000fe20000000000 */
[----:B------:R-:W-:Y:S01]  /*a7b0*/  FADD R42, R46, R104 ;  /* 0x000000682e2a7221 */ /* 0x000fe20000000000 */
[----:B------:R-:W-:Y:S01]  /*a7c0*/  @!P2 FMUL R98, R98, 0.5 ;  /* 0x3f0000006262a820 */ /* 0x000fe20000400000 */
[----:B------:R-:W-:-:S04]  /*a7d0*/  FADD R116, -R116, R173 ;  /* 0x000000ad74747221 */ /* 0x000fc80000000100 */
[----:B------:R-:W2:Y:S01]  /*a7e0*/  MUFU.EX2 R97, R97 ;  /* 0x0000006100617308 */ /* 0x000ea20000000800 */
[----:B------:R-:W-:Y:S01]  /*a7f0*/  FADD R113, R113, R42 ;  /* 0x0000002a71717221 */ /* 0x000fe20000000000 */
[----:B------:R-:W-:Y:S01]  /*a800*/  FADD R42, R38, R82 ;  /* 0x00000052262a7221 */ /* 0x000fe20000000000 */
[----:B------:R-:W-:Y:S01]  /*a810*/  FADD R99, R59, R101 ;  /* 0x000000653b637221 */ /* 0x000fe20000000000 */
[----:B------:R-:W-:-:S04]  /*a820*/  FMUL R116, R116, UR39 ;  /* 0x0000002774747c20 */ /* 0x000fc80008400000 */
[----:B------:R-:W4:Y:S01]  /*a830*/  MUFU.EX2 R93, R93 ;  /* 0x0000005d005d7308 */ /* 0x000f220000000800 */
[----:B------:R-:W-:Y:S01]  /*a840*/  FADD R42, R42, R99 ;  /* 0x000000632a2a7221 */ /* 0x000fe20000000000 */
[----:B-1----:R-:W-:Y:S01]  /*a850*/  @!P4 FMUL R103, R103, R103 ;  /* 0x000000676767c220 */ /* 0x002fe20000400000 */
[----:B------:R-:W-:-:S05]  /*a860*/  FADD R70, R31, R73 ;  /* 0x000000491f467221 */ /* 0x000fca0000000000 */
[----:B------:R-:W1:Y:S01]  /*a870*/  MUFU.EX2 R98, R98 ;  /* 0x0000006200627308 */ /* 0x000e620000000800 */
[----:B------:R-:W-:Y:S01]  /*a880*/  FADD R99, R51, R87 ;  /* 0x0000005733637221 */ /* 0x000fe20000000000 */
[----:B------:R-:W-:Y:S01]  /*a890*/  FSETP.GEU.AND P4, PT, R116, -126, PT ;  /* 0xc2fc00007400780b */ /* 0x000fe20003f8e000 */
[----:B------:R-:W-:Y:S01]  /*a8a0*/  FADD R115, R115, R30 ;  /* 0x0000001e73737221 */ /* 0x000fe20000000000 */
[----:B------:R-:W-:Y:S01]  /*a8b0*/  FADD R30, R39, R83 ;  /* 0x00000053271e7221 */ /* 0x000fe20000000000 */
[----:B------:R-:W-:Y:S01]  /*a8c0*/  FADD R70, R70, R99 ;  /* 0x0000006346467221 */ /* 0x000fe20000000000 */
[----:B------:R-:W-:Y:S01]  /*a8d0*/  FADD R99, R63, R95 ;  /* 0x0000005f3f637221 */ /* 0x000fe20000000000 */
[--C-:B------:R-:W-:Y:S01]  /*a8e0*/  FFMA R79, R118, UR39, -R28.reuse ;  /* 0x00000027764f7c23 */ /* 0x100fe2000800081c */
[----:B--2---:R-:W-:Y:S01]  /*a8f0*/  @!P6 FMUL R97, R97, R97 ;  /* 0x000000616161e220 */ /* 0x004fe20000400000 */
[----:B------:R-:W-:Y:S01]  /*a900*/  FSETP.GEU.AND P6, PT, R107, -126, PT ;  /* 0xc2fc00006b00780b */ /* 0x000fe20003fce000 */
[--C-:B------:R-:W-:Y:S01]  /*a910*/  FFMA R134, R134, UR39, -R28.reuse ;  /* 0x0000002786867c23 */ /* 0x100fe2000800081c */
[----:B------:R-:W-:Y:S01]  /*a920*/  FFMA R91, R150, UR39, -R28 ;  /* 0x00000027965b7c23 */ /* 0x000fe2000800081c */
[----:B------:R-:W-:Y:S01]  /*a930*/  FADD R99, R30, R99 ;  /* 0x000000631e637221 */ /* 0x000fe20000000000 */
[----:B----4-:R-:W-:Y:S01]  /*a940*/  @!P3 FMUL R93, R93, R93 ;  /* 0x0000005d5d5db220 */ /* 0x010fe20000400000 */
[----:B------:R-:W-:Y:S01]  /*a950*/  FSETP.GEU.AND P3, PT, R79, -126, PT ;  /* 0xc2fc00004f00780b */ /* 0x000fe20003f6e000 */
[----:B------:R-:W-:Y:S01]  /*a960*/  @!P5 FMUL R110, R110, R110 ;  /* 0x0000006e6e6ed220 */ /* 0x000fe20000400000 */
[----:B------:R-:W-:Y:S01]  /*a970*/  FADD R113, R113, R42 ;  /* 0x0000002a71717221 */ /* 0x000fe20000000000 */
[----:B-1----:R-:W-:Y:S01]  /*a980*/  @!P2 FMUL R98, R98, R98 ;  /* 0x000000626262a220 */ /* 0x002fe20000400000 */
[----:B------:R-:W-:Y:S01]  /*a990*/  FADD R70, R70, R99 ;  /* 0x0000006346467221 */ /* 0x000fe20000000000 */
[----:B------:R-:W-:Y:S01]  /*a9a0*/  FSETP.GEU.AND P5, PT, R134, -126, PT ;  /* 0xc2fc00008600780b */ /* 0x000fe20003fae000 */
[----:B------:R-:W-:Y:S01]  /*a9b0*/  @!P4 FMUL R116, R116, 0.5 ;  /* 0x3f0000007474c820 */ /* 0x000fe20000400000 */
[----:B------:R-:W-:Y:S01]  /*a9c0*/  FSETP.GEU.AND P2, PT, R91, -126, PT ;  /* 0xc2fc00005b00780b */ /* 0x000fe20003f4e000 */
[----:B------:R-:W-:Y:S01]  /*a9d0*/  FADD R42, R40, R74 ;  /* 0x0000004a282a7221 */ /* 0x000fe20000000000 */
[----:B------:R-:W-:Y:S01]  /*a9e0*/  FADD R99, R47, R96 ;  /* 0x000000602f637221 */ /* 0x000fe20000000000 */
[----:B------:R-:W-:Y:S01]  /*a9f0*/  FADD R30, R48, R108 ;  /* 0x0000006c301e7221 */ /* 0x000fe20000000000 */
[----:B------:R-:W-:Y:S01]  /*aa00*/  FADD R62, R41, R75 ;  /* 0x0000004b293e7221 */ /* 0x000fe20000000000 */
[----:B------:R-:W1:Y:S01]  /*aa10*/  MUFU.EX2 R116, R116 ;  /* 0x0000007400747308 */ /* 0x000e620000000800 */
[----:B------:R-:W-:Y:S01]  /*aa20*/  FADD R42, R42, R99 ;  /* 0x000000632a2a7221 */ /* 0x000fe20000000000 */
[----:B------:R-:W-:Y:S01]  /*aa30*/  FADD R99, R67, R100 ;  /* 0x0000006443637221 */ /* 0x000fe20000000000 */
[----:B------:R-:W-:Y:S01]  /*aa40*/  FADD R90, R53, R97 ;  /* 0x00000061355a7221 */ /* 0x000fe20000000000 */
[----:B------:R-:W-:Y:S01]  /*aa50*/  @!P6 FMUL R107, R107, 0.5 ;  /* 0x3f0000006b6be820 */ /* 0x000fe20000400000 */
[----:B------:R-:W-:Y:S01]  /*aa60*/  @!P3 FMUL R79, R79, 0.5 ;  /* 0x3f0000004f4fb820 */ /* 0x000fe20000400000 */
[----:B------:R-:W-:Y:S01]  /*aa70*/  FADD R30, R30, R99 ;  /* 0x000000631e1e7221 */ /* 0x000fe20000000000 */
[----:B------:R-:W-:Y:S01]  /*aa80*/  FADD R62, R62, R90 ;  /* 0x0000005a3e3e7221 */ /* 0x000fe20000000000 */
[----:B------:R-:W-:Y:S01]  /*aa90*/  FADD R99, R69, R93 ;  /* 0x0000005d45637221 */ /* 0x000fe20000000000 */
[----:B------:R-:W-:Y:S01]  /*aaa0*/  FADD R90, R33, R106 ;  /* 0x0000006a215a7221 */ /* 0x000fe20000000000 */
[----:B------:R-:W2:Y:S01]  /*aab0*/  MUFU.EX2 R107, R107 ;  /* 0x0000006b006b7308 */ /* 0x000ea20000000800 */
[----:B------:R-:W-:Y:S01]  /*aac0*/  @!P5 FMUL R134, R134, 0.5 ;  /* 0x3f0000008686d820 */ /* 0x000fe20000400000 */
[----:B------:R-:W-:Y:S01]  /*aad0*/  @!P2 FMUL R91, R91, 0.5 ;  /* 0x3f0000005b5ba820 */ /* 0x000fe20000400000 */
[----:B------:R-:W-:-:S05]  /*aae0*/  FADD R90, R90, R99 ;  /* 0x000000635a5a7221 */ /* 0x000fca0000000000 */
[----:B------:R-:W4:Y:S01]  /*aaf0*/  MUFU.EX2 R79, R79 ;  /* 0x0000004f004f7308 */ /* 0x000f220000000800 */
[----:B-1----:R-:W-:-:S07]  /*ab00*/  @!P4 FMUL R116, R116, R116 ;  /* 0x000000747474c220 */ /* 0x002fce0000400000 */
[----:B------:R-:W1:Y:S08]  /*ab10*/  MUFU.EX2 R99, R134 ;  /* 0x0000008600637308 */ /* 0x000e700000000800 */
[----:B------:R-:W5:Y:S01]  /*ab20*/  MUFU.EX2 R91, R91 ;  /* 0x0000005b005b7308 */ /* 0x000f620000000800 */
[-C--:B---3--:R-:W-:Y:S01]  /*ab30*/  FMUL R120, R120, R116.reuse ;  /* 0x0000007478787220 */ /* 0x088fe20000400000 */
[----:B------:R-:W-:Y:S01]  /*ab40*/  FADD R42, R42, R30 ;  /* 0x0000001e2a2a7221 */ /* 0x000fe20000000000 */
[-C--:B------:R-:W-:Y:S01]  /*ab50*/  FMUL R226, R226, R116.reuse ;  /* 0x00000074e2e27220 */ /* 0x080fe20000400000 */
[----:B------:R3:W-:Y:S01]  /*ab60*/  STL [R1+0x164], R229 ;  /* 0x000164e501007387 */ /* 0x0007e20000100800 */
[----:B------:R-:W-:Y:S01]  /*ab70*/  FADD R114, R36, R111 ;  /* 0x0000006f24727221 */ /* 0x000fe20000000000 */
[----:B------:R-:W-:Y:S01]  /*ab80*/  FADD R30, R54, R98 ;  /* 0x00000062361e7221 */ /* 0x000fe20000000000 */
[-C--:B------:R-:W-:Y:S01]  /*ab90*/  FMUL R225, R225, R116.reuse ;  /* 0x00000074e1e17220 */ /* 0x080fe20000400000 */
[----:B------:R3:W-:Y:S01]  /*aba0*/  STL [R1+0x170], R228 ;  /* 0x000170e401007387 */ /* 0x0007e20000100800 */
[--C-:B------:R-:W-:Y:S01]  /*abb0*/  FFMA R55, R55, UR39, -R28.reuse ;  /* 0x0000002737377c23 */ /* 0x100fe2000800081c */
[--C-:B------:R-:W-:Y:S01]  /*abc0*/  FFMA R105, R119, UR39, -R28.reuse ;  /* 0x0000002777697c23 */ /* 0x100fe2000800081c */
[----:B--2---:R-:W-:Y:S01]  /*abd0*/  @!P6 FMUL R107, R107, R107 ;  /* 0x0000006b6b6be220 */ /* 0x004fe20000400000 */
[-C--:B------:R-:W-:Y:S01]  /*abe0*/  FMUL R224, R224, R116.reuse ;  /* 0x00000074e0e07220 */ /* 0x080fe20000400000 */
[----:B------:R3:W-:Y:S01]  /*abf0*/  STL [R1+0x174], R227 ;  /* 0x000174e301007387 */ /* 0x0007e20000100800 */
[-C--:B------:R-:W-:Y:S01]  /*ac00*/  FMUL R223, R223, R116.reuse ;  /* 0x00000074dfdf7220 */ /* 0x080fe20000400000 */
[----:B------:R-:W-:Y:S01]  /*ac10*/  FFMA R28, R151, UR39, -R28 ;  /* 0x00000027971c7c23 */ /* 0x000fe2000800081c */
[-C--:B------:R-:W-:Y:S01]  /*ac20*/  FMUL R222, R222, R116.reuse ;  /* 0x00000074dede7220 */ /* 0x080fe20000400000 */
[----:B------:R3:W-:Y:S01]  /*ac30*/  STL [R1+0x8], R120 ;  /* 0x0000087801007387 */ /* 0x0007e20000100800 */
[----:B------:R-:W-:Y:S01]  /*ac40*/  FADD R62, R62, R90 ;  /* 0x0000005a3e3e7221 */ /* 0x000fe20000000000 */
[----:B------:R-:W-:Y:S01]  /*ac50*/  FADD R114, R114, R30 ;  /* 0x0000001e72727221 */ /* 0x000fe20000000000 */
[-C--:B------:R-:W-:Y:S01]  /*ac60*/  FMUL R221, R221, R116.reuse ;  /* 0x00000074dddd7220 */ /* 0x080fe20000400000 */
[----:B------:R3:W-:Y:S01]  /*ac70*/  STL [R1+0xc], R226 ;  /* 0x00000ce201007387 */ /* 0x0007e20000100800 */
[----:B------:R-:W-:Y:S01]  /*ac80*/  FADD R30, R50, R107 ;  /* 0x0000006b321e7221 */ /* 0x000fe20000000000 */
[----:B------:R-:W-:Y:S01]  /*ac90*/  FADD R90, R66, R94 ;  /* 0x0000005e425a7221 */ /* 0x000fe20000000000 */
[----:B----4-:R-:W-:Y:S01]  /*aca0*/  @!P3 FMUL R79, R79, R79 ;  /* 0x0000004f4f4fb220 */ /* 0x010fe20000400000 */
[----:B-1----:R-:W-:Y:S01]  /*acb0*/  @!P5 FMUL R99, R99, R99 ;  /* 0x000000636363d220 */ /* 0x002fe20000400000 */
[----:B------:R3:W-:Y:S01]  /*acc0*/  STL [R1+0x18], R225 ;  /* 0x000018e101007387 */ /* 0x0007e20000100800 */
[-C--:B------:R-:W-:Y:S01]  /*acd0*/  FMUL R220, R220, R116.reuse ;  /* 0x00000074dcdc7220 */ /* 0x080fe20000400000 */
[----:B------:R-:W-:Y:S01]  /*ace0*/  FSETP.GEU.AND P6, PT, R55, -126, PT ;  /* 0xc2fc00003700780b */ /* 0x000fe20003fce000 */
[-C--:B------:R-:W-:Y:S01]  /*acf0*/  FMUL R219, R219, R116.reuse ;  /* 0x00000074dbdb7220 */ /* 0x080fe20000400000 */
[----:B------:R-:W-:Y:S01]  /*ad00*/  FSETP.GEU.AND P3, PT, R112, -126, PT ;  /* 0xc2fc00007000780b */ /* 0x000fe20003f6e000 */
[----:B------:R3:W-:Y:S01]  /*ad10*/  STL [R1+0x1c], R224 ;  /* 0x00001ce001007387 */ /* 0x0007e20000100800 */
[----:B------:R-:W-:Y:S01]  /*ad20*/  FSETP.GEU.AND P5, PT, R105, -126, PT ;  /* 0xc2fc00006900780b */ /* 0x000fe20003fae000 */
[----:B-----5:R-:W-:Y:S01]  /*ad30*/  @!P2 FMUL R91, R91, R91 ;  /* 0x0000005b5b5ba220 */ /* 0x020fe20000400000 */
[-C--:B------:R-:W-:Y:S01]  /*ad40*/  FMUL R218, R218, R116.reuse ;  /* 0x00000074dada7220 */ /* 0x080fe20000400000 */
[----:B------:R3:W-:Y:S01]  /*ad50*/  STL [R1+0x28], R223 ;  /* 0x000028df01007387 */ /* 0x0007e20000100800 */
[----:B------:R-:W-:Y:S01]  /*ad60*/  FSETP.GEU.AND P2, PT, R28, -126, PT ;  /* 0xc2fc00001c00780b */ /* 0x000fe20003f4e000 */
[-C--:B------:R-:W-:Y:S01]  /*ad70*/  FMUL R217, R217, R116.reuse ;  /* 0x00000074d9d97220 */ /* 0x080fe20000400000 */
[----:B------:R-:W-:Y:S01]  /*ad80*/  FADD R30, R30, R90 ;  /* 0x0000005a1e1e7221 */ /* 0x000fe20000000000 */
[----:B------:R3:W-:Y:S01]  /*ad90*/  STL [R1+0x2c], R222 ;  /* 0x00002cde01007387 */ /* 0x0007e20000100800 */
[-C--:B------:R-:W-:Y:S01]  /*ada0*/  FMUL R216, R216, R116.reuse ;  /* 0x00000074d8d87220 */ /* 0x080fe20000400000 */
[----:B------:R-:W-:-:S02]  /*adb0*/  FMUL R215, R215, R116 ;  /* 0x00000074d7d77220 */ /* 0x000fc40000400000 */
[----:B------:R3:W-:Y:S01]  /*adc0*/  STL [R1+0x38], R221 ;  /* 0x000038dd01007387 */ /* 0x0007e20000100800 */
[-C--:B------:R-:W-:Y:S01]  /*add0*/  FMUL R214, R214, R116.reuse ;  /* 0x00000074d6d67220 */ /* 0x080fe20000400000 */
[-C--:B------:R-:W-:Y:S02]  /*ade0*/  FMUL R213, R213, R116.reuse ;  /* 0x00000074d5d57220 */ /* 0x080fe40000400000 */
[----:B------:R3:W-:Y:S01]  /*adf0*/  STL [R1+0x3c], R220 ;  /* 0x00003cdc01007387 */ /* 0x0007e20000100800 */
[----:B------:R-:W-:Y:S01]  /*ae00*/  FADD R114, R114, R30 ;  /* 0x0000001e72727221 */ /* 0x000fe20000000000 */
[----:B------:R-:W-:Y:S02]  /*ae10*/  FMUL R212, R212, R116 ;  /* 0x00000074d4d47220 */ /* 0x000fe40000400000 */
[----:B------:R3:W-:Y:S01]  /*ae20*/  STL [R1+0x48], R219 ;  /* 0x000048db01007387 */ /* 0x0007e20000100800 */
[----:B------:R-:W-:Y:S01]  /*ae30*/  FADD R30, R34, R109 ;  /* 0x0000006d221e7221 */ /* 0x000fe20000000000 */
[----:B------:R-:W-:-:S02]  /*ae40*/  FADD R90, R26, R99 ;  /* 0x000000631a5a7221 */ /* 0x000fc40000000000 */
[----:B------:R3:W-:Y:S01]  /*ae50*/  STL [R1+0x4c], R218 ;  /* 0x00004cda01007387 */ /* 0x0007e20000100800 */
[-C--:B------:R-:W-:Y:S01]  /*ae60*/  FMUL R211, R211, R116.reuse ;  /* 0x00000074d3d37220 */ /* 0x080fe20000400000 */
[-C--:B------:R-:W-:Y:S02]  /*ae70*/  FMUL R210, R210, R116.reuse ;  /* 0x00000074d2d27220 */ /* 0x080fe40000400000 */
[----:B------:R3:W-:Y:S01]  /*ae80*/  STL [R1+0x58], R217 ;  /* 0x000058d901007387 */ /* 0x0007e20000100800 */
[----:B------:R-:W-:-:S03]  /*ae90*/  FMUL R209, R209, R116 ;  /* 0x00000074d1d17220 */ /* 0x000fc60000400000 */
[----:B------:R3:W-:Y:S01]  /*aea0*/  STL [R1+0x5c], R216 ;  /* 0x00005cd801007387 */ /* 0x0007e20000100800 */
[----:B------:R-:W-:-:S03]  /*aeb0*/  FMUL R208, R208, R116 ;  /* 0x00000074d0d07220 */ /* 0x000fc60000400000 */
[----:B------:R3:W-:Y:S01]  /*aec0*/  STL [R1+0x68], R215 ;  /* 0x000068d701007387 */ /* 0x0007e20000100800 */
[----:B------:R-:W-:Y:S01]  /*aed0*/  FADD R30, R30, R90 ;  /* 0x0000005a1e1e7221 */ /* 0x000fe20000000000 */
[-C--:B------:R-:W-:Y:S02]  /*aee0*/  FMUL R207, R207, R116.reuse ;  /* 0x00000074cfcf7220 */ /* 0x080fe40000400000 */
[----:B------:R3:W-:Y:S01]  /*aef0*/  STL [R1+0x6c], R214 ;  /* 0x00006cd601007387 */ /* 0x0007e20000100800 */
[----:B------:R-:W-:Y:S01]  /*af00*/  @!P6 FMUL R55, R55, 0.5 ;  /* 0x3f0000003737e820 */ /* 0x000fe20000400000 */
[----:B------:R-:W-:Y:S02]  /*af10*/  @!P3 FMUL R112, R112, 0.5 ;  /* 0x3f0000007070b820 */ /* 0x000fe40000400000 */
[----:B------:R3:W-:Y:S01]  /*af20*/  STL [R1+0x78], R213 ;  /* 0x000078d501007387 */ /* 0x0007e20000100800 */
[----:B------:R-:W-:Y:S01]  /*af30*/  @!P5 FMUL R105, R105, 0.5 ;  /* 0x3f0000006969d820 */ /* 0x000fe20000400000 */
[----:B------:R-:W-:Y:S01]  /*af40*/  FADD R90, R71, R91 ;  /* 0x0000005b475a7221 */ /* 0x000fe20000000000 */
[-C--:B------:R-:W-:Y:S01]  /*af50*/  FMUL R206, R206, R116.reuse ;  /* 0x00000074cece7220 */ /* 0x080fe20000400000 */
[----:B------:R3:W-:Y:S01]  /*af60*/  STL [R1+0x7c], R212 ;  /* 0x00007cd401007387 */ /* 0x0007e20000100800 */
[----:B------:R-:W-:Y:S01]  /*af70*/  FADD R117, R35, R79 ;  /* 0x0000004f23757221 */ /* 0x000fe20000000000 */
[----:B------:R-:W-:-:S02]  /*af80*/  FMUL R205, R205, R116 ;  /* 0x00000074cdcd7220 */ /* 0x000fc40000400000 */
[----:B------:R3:W-:Y:S01]  /*af90*/  STL [R1+0x88], R211 ;  /* 0x000088d301007387 */ /* 0x0007e20000100800 */
[----:B------:R-:W-:Y:S01]  /*afa0*/  @!P2 FMUL R28, R28, 0.5 ;  /* 0x3f0000001c1ca820 */ /* 0x000fe20000400000 */
[-C--:B------:R-:W-:Y:S02]  /*afb0*/  FMUL R204, R204, R116.reuse ;  /* 0x00000074cccc7220 */ /* 0x080fe40000400000 */
[----:B------:R3:W-:Y:S01]  /*afc0*/  STL [R1+0x8c], R210 ;  /* 0x00008cd201007387 */ /* 0x0007e20000100800 */
[-C--:B------:R-:W-:Y:S01]  /*afd0*/  FMUL R203, R203, R116.reuse ;  /* 0x00000074cbcb7220 */ /* 0x080fe20000400000 */
[-C--:B------:R-:W-:Y:S02]  /*afe0*/  FMUL R202, R202, R116.reuse ;  /* 0x00000074caca7220 */ /* 0x080fe40000400000 */
[----:B------:R3:W-:Y:S01]  /*aff0*/  STL [R1+0x98], R209 ;  /* 0x000098d101007387 */ /* 0x0007e20000100800 */
[----:B------:R-:W-:Y:S01]  /*b000*/  FADD R117, R117, R90 ;  /* 0x0000005a75757221 */ /* 0x000fe20000000000 */
[----:B------:R-:W-:-:S02]  /*b010*/  FMUL R201, R201, R116 ;  /* 0x00000074c9c97220 */ /* 0x000fc40000400000 */
[----:B------:R3:W-:Y:S01]  /*b020*/  STL [R1+0x9c], R208 ;  /* 0x00009cd001007387 */ /* 0x0007e20000100800 */
[----:B------:R-:W1:Y:S01]  /*b030*/  MUFU.EX2 R55, R55 ;  /* 0x0000003700377308 */ /* 0x000e620000000800 */
[-C--:B------:R-:W-:Y:S02]  /*b040*/  FMUL R200, R200, R116.reuse ;  /* 0x00000074c8c87220 */ /* 0x080fe40000400000 */
[----:B------:R3:W-:Y:S01]  /*b050*/  STL [R1+0xa8], R207 ;  /* 0x0000a8cf01007387 */ /* 0x0007e20000100800 */
[----:B------:R-:W-:-:S03]  /*b060*/  FMUL R199, R199, R116 ;  /* 0x00000074c7c77220 */ /* 0x000fc60000400000 */
[----:B------:R3:W-:Y:S01]  /*b070*/  STL [R1+0xac], R206 ;  /* 0x0000acce01007387 */ /* 0x0007e20000100800 */
[----:B------:R-:W2:Y:S01]  /*b080*/  MUFU.EX2 R112, R112 ;  /* 0x0000007000707308 */ /* 0x000ea20000000800 */
[-C--:B------:R-:W-:Y:S02]  /*b090*/  FMUL R198, R198, R116.reuse ;  /* 0x00000074c6c67220 */ /* 0x080fe40000400000 */
[----:B------:R3:W-:Y:S01]  /*b0a0*/  STL [R1+0xb8], R205 ;  /* 0x0000b8cd01007387 */ /* 0x0007e20000100800 */
[----:B------:R-:W-:-:S03]  /*b0b0*/  FMUL R197, R197, R116 ;  /* 0x00000074c5c57220 */ /* 0x000fc60000400000 */
[----:B------:R3:W-:Y:S01]  /*b0c0*/  STL [R1+0xbc], R204 ;  /* 0x0000bccc01007387 */ /* 0x0007e20000100800 */
[----:B------:R-:W4:Y:S01]  /*b0d0*/  MUFU.EX2 R105, R105 ;  /* 0x0000006900697308 */ /* 0x000f220000000800 */
[-C--:B------:R-:W-:Y:S02]  /*b0e0*/  FMUL R196, R196, R116.reuse ;  /* 0x00000074c4c47220 */ /* 0x080fe40000400000 */
[----:B------:R3:W-:Y:S05]  /*b0f0*/  STL [R1+0xc8], R203 ;  /* 0x0000c8cb01007387 */ /* 0x0007ea0000100800 */
[----:B------:R-:W5:Y:S01]  /*b100*/  MUFU.EX2 R90, R28 ;  /* 0x0000001c005a7308 */ /* 0x000f620000000800 */
[----:B------:R3:W-:Y:S01]  /*b110*/  STL [R1+0xcc], R202 ;  /* 0x0000ccca01007387 */ /* 0x0007e20000100800 */
[-C--:B------:R-:W-:Y:S01]  /*b120*/  FMUL R195, R195, R116.reuse ;  /* 0x00000074c3c37220 */ /* 0x080fe20000400000 */
[----:B------:R-:W-:-:S02]  /*b130*/  FMUL R194, R194, R116 ;  /* 0x00000074c2c27220 */ /* 0x000fc40000400000 */
[----:B------:R3:W-:Y:S01]  /*b140*/  STL [R1+0xd8], R201 ;  /* 0x0000d8c901007387 */ /* 0x0007e20000100800 */
[----:B------:R-:W-:-:S03]  /*b150*/  FMUL R193, R193, R116 ;  /* 0x00000074c1c17220 */ /* 0x000fc60000400000 */
        /* <DEDUP_REMOVED lines=13> */
[----:B------:R-:W-:Y:S01]  /*b230*/  FADD R117, R30, R117 ;  /* 0x000000751e757221 */ /* 0x000fe20000000000 */
[----:B------:R-:W-:Y:S02]  /*b240*/  FMUL R186, R186, R116 ;  /* 0x00000074baba7220 */ /* 0x000fe40000400000 */
[----:B------:R3:W-:Y:S01]  /*b250*/  STL [R1+0x118], R193 ;  /* 0x000118c101007387 */ /* 0x0007e20000100800 */
[----:B------:R-:W-:Y:S01]  /*b260*/  F2FP.F16.F32.PACK_AB R30, R2, R156 ;  /* 0x0000009c021e723e */ /* 0x000fe200000000ff */
[----:B------:R-:W-:Y:S02]  /*b270*/  FMUL R185, R185, R116 ;  /* 0x00000074b9b97220 */ /* 0x000fe40000400000 */
[----:B------:R3:W-:Y:S01]  /*b280*/  STL [R1+0x11c], R192 ;  /* 0x00011cc001007387 */ /* 0x0007e20000100800 */
[----:B------:R-:W-:Y:S01]  /*b290*/  FADD R2, R43, R110 ;  /* 0x0000006e2b027221 */ /* 0x000fe20000000000 */
[----:B------:R-:W-:-:S02]  /*b2a0*/  FADD R118, R58, R103 ;  /* 0x000000673a767221 */ /* 0x000fc40000000000 */
[----:B------:R3:W-:Y:S01]  /*b2b0*/  STL [R1+0x128], R191 ;  /* 0x000128bf01007387 */ /* 0x0007e20000100800 */
[----:B------:R-:W-:Y:S01]  /*b2c0*/  FMUL R184, R184, R116 ;  /* 0x00000074b8b87220 */ /* 0x000fe20000400000 */
[----:B-1----:R-:W-:Y:S02]  /*b2d0*/  @!P6 FMUL R55, R55, R55 ;  /* 0x000000373737e220 */ /* 0x002fe40000400000 */
[----:B------:R3:W-:Y:S01]  /*b2e0*/  STL [R1+0x12c], R190 ;  /* 0x00012cbe01007387 */ /* 0x0007e20000100800 */
[----:B--2---:R-:W-:Y:S01]  /*b2f0*/  @!P3 FMUL R112, R112, R112 ;  /* 0x000000707070b220 */ /* 0x004fe20000400000 */
[----:B----4-:R-:W-:Y:S01]  /*b300*/  @!P5 FMUL R105, R105, R105 ;  /* 0x000000696969d220 */ /* 0x010fe20000400000 */
[----:B-----5:R-:W-:Y:S01]  /*b310*/  @!P2 FMUL R90, R90, R90 ;  /* 0x0000005a5a5aa220 */ /* 0x020fe20000400000 */
[----:B------:R3:W-:Y:S01]  /*b320*/  STL [R1+0x138], R189 ;  /* 0x000138bd01007387 */ /* 0x0007e20000100800 */
[-C--:B------:R-:W-:Y:S01]  /*b330*/  FMUL R183, R183, R116.reuse ;  /* 0x00000074b7b77220 */ /* 0x080fe20000400000 */
[----:B------:R-:W-:-:S02]  /*b340*/  FMUL R182, R182, R116 ;  /* 0x00000074b6b67220 */ /* 0x000fc40000400000 */
[----:B------:R3:W-:Y:S01]  /*b350*/  STL [R1+0x13c], R188 ;  /* 0x00013cbc01007387 */ /* 0x0007e20000100800 */
[-C--:B------:R-:W-:Y:S01]  /*b360*/  FMUL R181, R181, R116.reuse ;  /* 0x00000074b5b57220 */ /* 0x080fe20000400000 */
[----:B------:R-:W-:Y:S02]  /*b370*/  FADD R2, R2, R118 ;  /* 0x0000007602027221 */ /* 0x000fe40000000000 */
[----:B------:R3:W-:Y:S01]  /*b380*/  STL [R1+0x148], R187 ;  /* 0x000148bb01007387 */ /* 0x0007e20000100800 */
[----:B------:R-:W-:Y:S01]  /*b390*/  FMUL R180, R180, R116 ;  /* 0x00000074b4b47220 */ /* 0x000fe20000400000 */
[----:B------:R-:W-:Y:S02]  /*b3a0*/  FADD R118, R55, R105 ;  /* 0x0000006937767221 */ /* 0x000fe40000000000 */
[----:B------:R3:W-:Y:S01]  /*b3b0*/  STL [R1+0x14c], R186 ;  /* 0x00014cba01007387 */ /* 0x0007e20000100800 */
[----:B------:R-:W-:-:S03]  /*b3c0*/  FADD R119, R112, R90 ;  /* 0x0000005a70777221 */ /* 0x000fc60000000000 */
[----:B------:R3:W-:Y:S04]  /*b3d0*/  STL [R1+0x158], R185 ;  /* 0x000158b901007387 */ /* 0x0007e80000100800 */
[----:B------:R3:W-:Y:S01]  /*b3e0*/  STL [R1+0x15c], R184 ;  /* 0x00015cb801007387 */ /* 0x0007e20000100800 */
[----:B------:R-:W-:-:S03]  /*b3f0*/  FADD R118, R118, R119 ;  /* 0x0000007776767221 */ /* 0x000fc60000000000 */
[----:B------:R3:W-:Y:S04]  /*b400*/  STL [R1+0x168], R183 ;  /* 0x000168b701007387 */ /* 0x0007e80000100800 */
[----:B------:R3:W-:Y:S04]  /*b410*/  STL [R1+0x16c], R182 ;  /* 0x00016cb601007387 */ /* 0x0007e80000100800 */
[----:B------:R3:W-:Y:S04]  /*b420*/  STL [R1+0x178], R181 ;  /* 0x000178b501007387 */ /* 0x0007e80000100800 */
[----:B------:R3:W-:Y:S01]  /*b430*/  STL [R1+0x17c], R180 ;  /* 0x00017cb401007387 */ /* 0x0007e20000100800 */
[----:B------:R-:W-:Y:S01]  /*b440*/  FADD R119, R2, R118 ;  /* 0x0000007602777221 */ /* 0x000fe20000000000 */
[----:B------:R-:W-:Y:S01]  /*b450*/  FADD R62, R115, R62 ;  /* 0x0000003e733e7221 */ /* 0x000fe20000000000 */
[----:B------:R-:W-:Y:S01]  /*b460*/  FADD R113, R113, R114 ;  /* 0x0000007271717221 */ /* 0x000fe20000000000 */
[----:B------:R-:W-:Y:S01]  /*b470*/  FADD R117, R70, R117 ;  /* 0x0000007546757221 */ /* 0x000fe20000000000 */
[----:B------:R-:W-:Y:S01]  /*b480*/  FADD R42, R42, R119 ;  /* 0x000000772a2a7221 */ /* 0x000fe20000000000 */
[----:B------:R-:W-:Y:S01]  /*b490*/  ULEA UR11, UR10, UR36, 0x3 ;  /* 0x000000240a0b7291 */ /* 0x000fe2000f8e183f */
[----:B------:R-:W-:Y:S01]  /*b4a0*/  SHF.L.U32 R2, R177, 0x1f, RZ ;  /* 0x0000001fb1027819 */ /* 0x000fe200000006ff */
[----:B------:R-:W-:Y:S01]  /*b4b0*/  FADD R62, R62, R117 ;  /* 0x000000753e3e7221 */ /* 0x000fe20000000000 */
[----:B------:R-:W-:Y:S01]  /*b4c0*/  FADD R113, R113, R42 ;  /* 0x0000002a71717221 */ /* 0x000fe20000000000 */
[----:B------:R-:W-:-:S02]  /*b4d0*/  F2FP.F16.F32.PACK_AB R63, R67, R63 ;  /* 0x0000003f433f723e */ /* 0x000fc400000000ff */
[----:B------:R-:W-:Y:S01]  /*b4e0*/  F2FP.F16.F32.PACK_AB R67, R74, R73 ;  /* 0x000000494a43723e */ /* 0x000fe200000000ff */
[----:B------:R-:W-:Y:S01]  /*b4f0*/  FADD R113, R62, R113 ;  /* 0x000000713e717221 */ /* 0x000fe20000000000 */
[----:B------:R-:W-:Y:S01]  /*b500*/  F2FP.F16.F32.PACK_AB R74, R92, R81 ;  /* 0x000000515c4a723e */ /* 0x000fe200000000ff */
[----:B------:R3:W1:Y:S01]  /*b510*/  SYNCS.PHASECHK.TRANS64.TRYWAIT P2, [UR11+0x84000], R2 ;  /* 0x08400002ff0075a7 */ /* 0x000662000804014b */
[----:B------:R-:W-:Y:S02]  /*b520*/  F2FP.F16.F32.PACK_AB R81, R82, R78 ;  /* 0x0000004e5251723e */ /* 0x000fe400000000ff */
[----:B------:R-:W-:Y:S02]  /*b530*/  F2FP.F16.F32.PACK_AB R35, R55, R35 ;  /* 0x000000233723723e */ /* 0x000fe400000000ff */
[----:B------:R-:W-:Y:S02]  /*b540*/  F2FP.F16.F32.PACK_AB R78, R85, R84 ;  /* 0x00000054554e723e */ /* 0x000fe400000000ff */
[----:B------:R-:W-:-:S02]  /*b550*/  F2FP.F16.F32.PACK_AB R87, R96, R87 ;  /* 0x000000576057723e */ /* 0x000fc400000000ff */
[----:B------:R-:W-:Y:S01]  /*b560*/  F2FP.F16.F32.PACK_AB R97, R98, R97 ;  /* 0x000000616261723e */ /* 0x000fe200000000ff */
[----:B------:R-:W-:Y:S01]  /*b570*/  FFMA R178, R116, R178, R113 ;  /* 0x000000b274b27223 */ /* 0x000fe20000000071 */
        /* <DEDUP_REMOVED lines=54> */
[----:B-1-3--:R-:W-:Y:S06]  /*b8e0*/  @!P0 BRA `(.L_x_27) ;  /* 0x0000000000048947 */ /* 0x00afec0003800000 */
[----:B------:R-:W-:Y:S01]  /*b8f0*/  BPT.TRAP 0x1 ;  /* 0x000000040000795c */ /* 0x000fe20000300000 */
.L_x_27:
[----:B------:R-:W-:Y:S05]  /*b900*/  @P2 BRA `(.L_x_28) ;  /* 0x0000000000082947 */ /* 0x000fea0003800000 */
[----:B------:R-:W1:Y:S02]  /*b910*/  SYNCS.PHASECHK.TRANS64.TRYWAIT P2, [UR11+0x84000], R2 ;  /* 0x08400002ff0075a7 */ /* 0x000e64000804014b */
[----:B-1----:R-:W-:Y:S05]  /*b920*/  @!P2 BRA `(.L_x_29) ;  /* 0x0000004c00a8a947 */ /* 0x002fea0003800000 */
.L_x_28:
[----:B------:R-:W-:Y:S04]  /*b930*/  STL.64 [R1+0x190], R178 ;  /* 0x000190b201007387 */ /* 0x000fe80000100a00 */
[----:B------:R-:W-:Y:S04]  /*b940*/  STL.64 [R1+0x188], R176 ;  /* 0x000188b001007387 */ /* 0x000fe80000100a00 */
[----:B------:R2:W-:Y:S04]  /*b950*/  STL.64 [R1+0x180], R174 ;  /* 0x000180ae01007387 */ /* 0x0005e80000100a00 */
[----:B------:R-:W3:Y:S04]  /*b960*/  LDL.LU.64 R100, [R1] ;  /* 0x0000000001647983 */ /* 0x000ee80000300a00 */
[----:B------:R-:W3:Y:S04]  /*b970*/  LDL.LU.64 R102, [R1+0x8] ;  /* 0x0000080001667983 */ /* 0x000ee80000300a00 */
        /* <DEDUP_REMOVED lines=35> */
[----:B--2---:R-:W3:Y:S04]  /*bbb0*/  LDL.LU.64 R174, [R1+0x128] ;  /* 0x0001280001ae7983 */ /* 0x004ee80000300a00 */
        /* <DEDUP_REMOVED lines=9> */
[----:B------:R-:W3:Y:S01]  /*bc50*/  LDL.LU.64 R194, [R1+0x178] ;  /* 0x0001780001c27983 */ /* 0x000ee20000300a00 */
[----:B------:R-:W-:Y:S01]  /*bc60*/  UIMAD UR14, UR10, 0x1800, UR7 ;  /* 0x000018000a0e78a4 */ /* 0x000fe2000f8e0207 */
[----:B------:R-:W-:Y:S01]  /*bc70*/  F2FP.F16.F32.PACK_AB R95, R90, R91 ;  /* 0x0000005b5a5f723e */ /* 0x000fe200000000ff */
[----:B------:R-:W-:Y:S01]  /*bc80*/  UMOV UR15, 0x40000040 ;  /* 0x40000040000f7882 */ /* 0x000fe20000000000 */
[----:B------:R-:W-:Y:S01]  /*bc90*/  UMOV UR19, 0x40000040 ;  /* 0x4000004000137882 */ /* 0x000fe20000000000 */
[----:B------:R-:W-:Y:S01]  /*bca0*/  UIADD3 UR18, UR14, 0x80, URZ ;  /* 0x000000800e127890 */ /* 0x000fe2000fffe03f */
[----:B---3--:R-:W-:-:S06]  /*bcb0*/  WARPGROUP.ARRIVE ;  /* 0x00000000000079c5 */ /* 0x008fcc0000000000 */
[----:B------:R-:W-:Y:S01]  /*bcc0*/  HGMMA.64x192x16.F32 R100, R28, gdesc[UR12].tnspB, R100, gsb0 ;  /* 0x42e0000c1c647df0 */ /* 0x000fe20008000864 */
[----:B------:R-:W-:Y:S02]  /*bcd0*/  UMOV UR15, 0x40000040 ;  /* 0x40000040000f7882 */ /* 0x000fe40000000000 */
        /* <DEDUP_REMOVED lines=65> */
[----:B------:R-:W-:Y:S01]  /*c0f0*/  UIADD3 UR14, UR14, 0x780, URZ ;  /* 0x000007800e0e7890 */ /* 0x000fe2000fffe03f */
[----:B------:R-:W-:Y:S02]  /*c100*/  WARPGROUP.DEPBAR.LE gsb0, 0x0 ;  /* 0x00008000000079c5 */ /* 0x000fe40000010000 */
[----:B------:R-:W-:-:S14]  /*c110*/  WARPGROUP.ARRIVE ;  /* 0x00000000000079c5 */ /* 0x000fdc0000000000 */
[----:B------:R-:W-:Y:S03]  /*c120*/  HGMMA.64x192x16.F32 R100, R24, gdesc[UR16].tnspB, R100, gsb0 ;  /* 0x42e0001018647df0 */ /* 0x000fe60008000864 */
        /* <DEDUP_REMOVED lines=53> */
[----:B------:R3:W5:Y:S04]  /*c480*/  LDL.LU.64 R176, [R1+0x188] ;  /* 0x0001880001b07983 */ /* 0x0007680000300a00 */
[----:B------:R3:W5:Y:S01]  /*c490*/  LDL.LU.64 R174, [R1+0x180] ;  /* 0x0001800001ae7983 */ /* 0x0007620000300a00 */
[----:B------:R-:W-:Y:S05]  /*c4a0*/  @!P0 BRA `(.L_x_30) ;  /* 0x0000000000048947 */ /* 0x000fea0003800000 */
[----:B------:R-:W-:Y:S01]  /*c4b0*/  BPT.TRAP 0x1 ;  /* 0x000000040000795c */ /* 0x000fe20000300000 */
.L_x_30:
[----:B------:R-:W-:-:S04]  /*c4c0*/  ULEA UR11, UR4, UR36, 0x3 ;  /* 0x00000024040b7291 */ /* 0x000fc8000f8e183f */
[----:B------:R-:W-:-:S04]  /*c4d0*/  UIADD3 UR11, UR11, 0x84028, URZ ;  /* 0x000840280b0b7890 */ /* 0x000fc8000fffe03f */
[----:B------:R-:W-:-:S09]  /*c4e0*/  UPRMT UR11, URZ, 0x654, UR11 ;  /* 0x000006543f0b7896 */ /* 0x000fd2000800000b */
[----:B------:R-:W-:Y:S01]  /*c4f0*/  SYNCS.ARRIVE.TRANS64.RED.A1T0 RZ, [UR11], RZ ;  /* 0x000000ffffff79a7 */ /* 0x000fe2000810040b */
[----:B------:R-:W-:Y:S05]  /*c500*/  @P1 BRA `(.L_x_31) ;  /* 0x0000000000041947 */ /* 0x000fea0003800000 */
[----:B------:R-:W-:Y:S01]  /*c510*/  BPT.TRAP 0x1 ;  /* 0x000000040000795c */ /* 0x000fe20000300000 */
.L_x_31:
[----:B------:R-:W-:-:S04]  /*c520*/  UIADD3 UR4, UR4, 0x1, URZ ;  /* 0x0000000104047890 */ /* 0x000fc8000fffe03f */
[----:B------:R-:W-:-:S04]  /*c530*/  UISETP.NE.AND UP0, UPT, UR4, 0x5, UPT ;  /* 0x000000050400788c */ /* 0x000fc8000bf05270 */
[----:B------:R-:W-:Y:S01]  /*c540*/  USEL UR11, UR4, URZ, UP0 ;  /* 0x0000003f040b7287 */ /* 0x000fe20008000000 */
[----:B------:R-:W-:Y:S11]  /*c550*/  @!P0 BRA `(.L_x_32) ;  /* 0x0000000000048947 */ /* 0x000ff60003800000 */
[----:B------:R-:W-:Y:S01]  /*c560*/  BPT.TRAP 0x1 ;  /* 0x000000040000795c */ /* 0x000fe20000300000 */
.L_x_32:
[----:B------:R-:W-:-:S04]  /*c570*/  ULEA UR4, UR11, UR36, 0x3 ;  /* 0x000000240b047291 */ /* 0x000fc8000f8e183f */
[----:B------:R-:W-:-:S04]  /*c580*/  UIADD3 UR4, UR4, 0x84028, URZ ;  /* 0x0008402804047890 */ /* 0x000fc8000fffe03f */
[----:B------:R-:W-:-:S09]  /*c590*/  UPRMT UR4, URZ, 0x654, UR4 ;  /* 0x000006543f047896 */ /* 0x000fd20008000004 */
[----:B------:R-:W-:Y:S01]  /*c5a0*/  SYNCS.ARRIVE.TRANS64.RED.A1T0 RZ, [UR4], RZ ;  /* 0x000000ffffff79a7 */ /* 0x000fe20008100404 */
[----:B------:R-:W-:Y:S05]  /*c5b0*/  @P1 BRA `(.L_x_33) ;  /* 0x0000000000041947 */ /* 0x000fea0003800000 */
[----:B------:R-:W-:Y:S01]  /*c5c0*/  BPT.TRAP 0x1 ;  /* 0x000000040000795c */ /* 0x000fe20000300000 */
.L_x_33:
[----:B------:R-:W-:Y:S01]  /*c5d0*/  UIADD3 UR10, UR10, 0x1, URZ ;  /* 0x000000010a0a7890 */ /* 0x000fe2000fffe03f */
[C---:B-----5:R-:W-:Y:S01]  /*c5e0*/  ISETP.GT.AND P2, PT, R176.reuse, 0x2, PT ;  /* 0x00000002b000780c */ /* 0x060fe20003f44270 */
[----:B------:R-:W-:Y:S01]  /*c5f0*/  UIADD3 UR4, UR11, 0x1, URZ ;  /* 0x000000010b047890 */ /* 0x000fe2000fffe03f */
[----:B------:R-:W-:Y:S01]  /*c600*/  IADD3 R176, R176, -0x1, RZ ;  /* 0xffffffffb0b07810 */ /* 0x000fe20007ffe0ff */
[----:B------:R-:W-:Y:S01]  /*c610*/  UISETP.NE.AND UP2, UPT, UR10, 0x5, UPT ;  /* 0x000000050a00788c */ /* 0x000fe2000bf45270 */
[----:B-1----:R-:W-:Y:S01]  /*c620*/  MOV R3, R175 ;  /* 0x000000af00037202 */ /* 0x002fe20000000f00 */
[----:B------:R-:W-:Y:S01]  /*c630*/  UISETP.NE.AND UP0, UPT, UR4, 0x5, UPT ;  /* 0x000000050400788c */ /* 0x000fe2000bf05270 */
[----:B------:R-:W-:Y:S01]  /*c640*/  MOV R173, R174 ;  /* 0x000000ae00ad7202 */ /* 0x000fe20000000f00 */
[----:B------:R-:W-:Y:S02]  /*c650*/  USEL UR11, URZ, 0x1, UP2 ;  /* 0x000000013f0b7887 */ /* 0x000fe40009000000 */
[----:B------:R-:W-:-:S02]  /*c660*/  USEL UR4, UR4, URZ, UP0 ;  /* 0x0000003f04047287 */ /* 0x000fc40008000000 */
[----:B------:R-:W-:Y:S02]  /*c670*/  USEL UR38, UR10, URZ, UP2 ;  /* 0x0000003f0a267287 */ /* 0x000fe40009000000 */
[----:B------:R-:W-:Y:S01]  /*c680*/  LOP3.LUT R177, R177, UR11, RZ, 0x3c, !PT ;  /* 0x0000000bb1b17c12 */ /* 0x000fe2000f8e3cff */
[----:B------:R-:W-:Y:S09]  /*c690*/  @P2 BRA `(.L_x_34) ;  /* 0xffffff9c00542947 */ /* 0x000ff2000383ffff */
.L_x_23:
[----:B-----5:R-:W1:Y:S01]  /*c6a0*/  SHFL.BFLY PT, R0, R179, 0x1, 0x1f ;  /* 0x0c201f00b3007f89 */ /* 0x020e6200000e0000 */
[----:B------:R-:W-:Y:S01]  /*c6b0*/  BSSY B0, `(.L_x_35) ;  /* 0x0000024000007945 */ /* 0x000fe20003800000 */
[----:B------:R-:W-:Y:S02]  /*c6c0*/  MOV R7, 0x7f800000 ;  /* 0x7f80000000077802 */ /* 0x000fe40000000f00 */
[----:B------:R-:W2:Y:S01]  /*c6d0*/  SHFL.BFLY PT, R3, R178, 0x1, 0x1f ;  /* 0x0c201f00b2037f89 */ /* 0x000ea200000e0000 */
[----:B------:R-:W-:Y:S02]  /*c6e0*/  MOV R6, 0x3f800000 ;  /* 0x3f80000000067802 */ /* 0x000fe40000000f00 */
[----:B------:R-:W-:Y:S02]  /*c6f0*/  MOV R2, 0x3f800000 ;  /* 0x3f80000000027802 */ /* 0x000fe40000000f00 */
[----:B------:R-:W-:Y:S01]  /*c700*/  MOV R9, 0x7f800000 ;  /* 0x7f80000000097802 */ /* 0x000fe20000000f00 */
[----:B-1----:R-:W-:Y:S01]  /*c710*/  FADD R0, R0, R179 ;  /* 0x000000b300007221 */ /* 0x002fe20000000000 */
[----:B--2---:R-:W-:-:S04]  /*c720*/  FADD R14, R3, R178 ;  /* 0x000000b2030e7221 */ /* 0x004fc80000000000 */
[----:B------:R-:W1:Y:S04]  /*c730*/  SHFL.BFLY PT, R5, R0, 0x2, 0x1f ;  /* 0x0c401f0000057f89 */ /* 0x000e6800000e0000 */
[----:B------:R-:W2:Y:S01]  /*c740*/  SHFL.BFLY PT, R15, R14, 0x2, 0x1f ;  /* 0x0c401f000e0f7f89 */ /* 0x000ea200000e0000 */
[C---:B-1----:R-:W-:Y:S01]  /*c750*/  FSETP.NE.AND P0, PT, R0.reuse, -R5, PT ;  /* 0x800000050000720b */ /* 0x042fe20003f05000 */
[----:B------:R-:W-:Y:S01]  /*c760*/  FADD R4, R0, R5 ;  /* 0x0000000500047221 */ /* 0x000fe20000000000 */
[----:B--2---:R-:W-:-:S11]  /*c770*/  FADD R5, R14, R15 ;  /* 0x0000000f0e057221 */ /* 0x004fd60000000000 */
[----:B------:R-:W-:Y:S05]  /*c780*/  @!P0 BRA `(.L_x_36) ;  /* 0x0000000000588947 */ /* 0x000fea0003800000 */
[----:B------:R-:W-:Y:S01]  /*c790*/  IADD3 R0, R4, 0x1800000, RZ ;  /* 0x0180000004007810 */ /* 0x000fe20007ffe0ff */
[----:B------:R-:W-:Y:S03]  /*c7a0*/  BSSY B1, `(.L_x_37) ;  /* 0x000000d000017945 */ /* 0x000fe60003800000 */
[----:B------:R-:W-:-:S04]  /*c7b0*/  LOP3.LUT R0, R0, 0x7f800000, RZ, 0xc0, !PT ;  /* 0x7f80000000007812 */ /* 0x000fc800078ec0ff */
[----:B------:R-:W-:-:S13]  /*c7c0*/  ISETP.GT.U32.AND P0, PT, R0, 0x1ffffff, PT ;  /* 0x01ffffff0000780c */ /* 0x000fda0003f04070 */
[----:B------:R-:W-:Y:S05]  /*c7d0*/  @P0 BRA `(.L_x_38) ;  /* 0x0000000000140947 */ /* 0x000fea0003800000 */
[----:B------:R-:W-:Y:S02]  /*c7e0*/  MOV R2, R4 ;  /* 0x0000000400027202 */ /* 0x000fe40000000f00 */
[----:B------:R-:W-:-:S07]  /*c7f0*/  MOV R13, 0xc810 ;  /* 0x0000c810000d7802 */ /* 0x000fce0000000f00 */
[----:B---3--:R-:W-:Y:S05]  /*c800*/  CALL.REL.NOINC `($__internal_0_$__cuda_sm20_rcp_rn_f32_slowpath) ;  /* 0x0000004000987944 */ /* 0x008fea0003c00000 */
[----:B------:R-:W-:Y:S01]  /*c810*/  MOV R2, R0 ;  /* 0x0000000000027202 */ /* 0x000fe20000000f00 */
[----:B------:R-:W-:Y:S06]  /*c820*/  BRA `(.L_x_39) ;  /* 0x0000000000107947 */ /* 0x000fec0003800000 */
.L_x_38:
[----:B------:R-:W1:Y:S02]  /*c830*/  MUFU.RCP R3, R4 ;  /* 0x0000000400037308 */ /* 0x000e640000001000 */
[----:B-1----:R-:W-:-:S04]  /*c840*/  FFMA R0, R4, R3, -1 ;  /* 0xbf80000004007423 */ /* 0x002fc80000000003 */
[----:B------:R-:W-:-:S04]  /*c850*/  FADD.FTZ R0, -R0, -RZ ;  /* 0x800000ff00007221 */ /* 0x000fc80000010100 */
[----:B------:R-:W-:-:S07]  /*c860*/  FFMA R2, R3, R0, R3 ;  /* 0x0000000003027223 */ /* 0x000fce0000000003 */
.L_x_39:
[----:B------:R-:W-:Y:S05]  /*c870*/  BSYNC B1 ;  /* 0x0000000000017941 */ /* 0x000fea0003800000 */
.L_x_37:
[----:B------:R-:W-:Y:S01]  /*c880*/  FSETP.GEU.AND P0, PT, |R4|, 1.175494350822287508e-38, PT ;  /* 0x008000000400780b */ /* 0x000fe20003f0e200 */
[----:B------:R-:W-:-:S12]  /*c890*/  ULDC UR4, c[0x0][0x600] ;  /* 0x0001800000047ab9 */ /* 0x000fd80000000800 */
[----:B------:R-:W-:-:S04]  /*c8a0*/  @!P0 FMUL R4, R4, 16777216 ;  /* 0x4b80000004048820 */ /* 0x000fc80000400000 */
[----:B------:R-:W1:Y:S02]  /*c8b0*/  MUFU.LG2 R0, R4 ;  /* 0x0000000400007308 */ /* 0x000e640000000c00 */
[----:B-1----:R-:W-:-:S04]  /*c8c0*/  @!P0 FADD R0, R0, -24 ;  /* 0xc1c0000000008421 */ /* 0x002fc80000000000 */
[----:B------:R-:W-:-:S04]  /*c8d0*/  FMUL R0, R0, 0.69314718246459960938 ;  /* 0x3f31721800007820 */ /* 0x000fc80000400000 */
[----:B------:R-:W-:-:S07]  /*c8e0*/  FFMA R9, R175, UR4, R0 ;  /* 0x00000004af097c23 */ /* 0x000fce0008000000 */
.L_x_36:
[----:B------:R-:W-:Y:S05]  /*c8f0*/  BSYNC B0 ;  /* 0x0000000000007941 */ /* 0x000fea0003800000 */
.L_x_35:
[----:B------:R-:W2:Y:S01]  /*c900*/  LDL.LU R55, [R1] ;  /* 0x0000000001377983 */ /* 0x000ea20000300800 */
[----:B------:R-:W-:-:S03]  /*c910*/  ULDC UR4, c[0x0][0x608] ;  /* 0x0001820000047ab9 */ /* 0x000fc60000000800 */
[----:B------:R-:W4:Y:S04]  /*c920*/  LDL.LU R54, [R1+0x4] ;  /* 0x0000040001367983 */ /* 0x000f280000300800 */
[----:B------:R-:W5:Y:S04]  /*c930*/  LDL.LU R53, [R1+0x10] ;  /* 0x0000100001357983 */ /* 0x000f680000300800 */
[----:B------:R-:W3:Y:S04]  /*c940*/  LDL.LU R52, [R1+0x14] ;  /* 0x0000140001347983 */ /* 0x000ee80000300800 */
        /* <DEDUP_REMOVED lines=43> */
[----:B------:R-:W3:Y:S01]  /*cc00*/  LDL.LU R0, [R1+0x174] ;  /* 0x0001740001007983 */ /* 0x000ee20000300800 */
[----:B------:R-:W-:Y:S01]  /*cc10*/  FSETP.NE.AND P0, PT, R14, -R15, PT ;  /* 0x8000000f0e00720b */ /* 0x000fe20003f05000 */
[----:B------:R-:W-:Y:S01]  /*cc20*/  FMUL R2, R2, UR4 ;  /* 0x0000000402027c20 */ /* 0x000fe20008400000 */
[----:B------:R-:W-:Y:S03]  /*cc30*/  BSSY B0, `(.L_x_40) ;  /* 0x0000048000007945 */ /* 0x000fe60003800000 */
[-C--:B--2---:R-:W-:Y:S01]  /*cc40*/  FMUL R64, R55, R2.reuse ;  /* 0x0000000237407220 */ /* 0x084fe20000400000 */
[-C--:B----4-:R-:W-:Y:S01]  /*cc50*/  FMUL R65, R54, R2.reuse ;  /* 0x0000000236417220 */ /* 0x090fe20000400000 */
[-C--:B-----5:R-:W-:Y:S01]  /*cc60*/  FMUL R62, R53, R2.reuse ;  /* 0x00000002353e7220 */ /* 0x0a0fe20000400000 */
[-C--:B---3--:R-:W-:Y:S01]  /*cc70*/  FMUL R63, R52, R2.reuse ;  /* 0x00000002343f7220 */ /* 0x088fe20000400000 */
[-C--:B------:R-:W-:Y:S01]  /*cc80*/  FMUL R60, R51, R2.reuse ;  /* 0x00000002333c7220 */ /* 0x080fe20000400000 */
        /* <DEDUP_REMOVED lines=42> */
[----:B------:R-:W-:Y:S01]  /*cf30*/  FMUL R36, R0, R2 ;  /* 0x0000000200247220 */ /* 0x000fe20000400000 */
[----:B------:R-:W-:Y:S06]  /*cf40*/  @!P0 BRA `(.L_x_41) ;  /* 0x0000000000588947 */ /* 0x000fec0003800000 */
[----:B------:R-:W-:Y:S01]  /*cf50*/  IADD3 R0, R5, 0x1800000, RZ ;  /* 0x0180000005007810 */ /* 0x000fe20007ffe0ff */
[----:B------:R-:W-:Y:S03]  /*cf60*/  BSSY B1, `(.L_x_42) ;  /* 0x000000d000017945 */ /* 0x000fe60003800000 */
[----:B------:R-:W-:-:S04]  /*cf70*/  LOP3.LUT R0, R0, 0x7f800000, RZ, 0xc0, !PT ;  /* 0x7f80000000007812 */ /* 0x000fc800078ec0ff */
[----:B------:R-:W-:-:S13]  /*cf80*/  ISETP.GT.U32.AND P0, PT, R0, 0x1ffffff, PT ;  /* 0x01ffffff0000780c */ /* 0x000fda0003f04070 */
[----:B------:R-:W-:Y:S05]  /*cf90*/  @P0 BRA `(.L_x_43) ;  /* 0x0000000000140947 */ /* 0x000fea0003800000 */
[----:B------:R-:W-:Y:S02]  /*cfa0*/  MOV R2, R5 ;  /* 0x0000000500027202 */ /* 0x000fe40000000f00 */
[----:B------:R-:W-:-:S07]  /*cfb0*/  MOV R13, 0xcfd0 ;  /* 0x0000cfd0000d7802 */ /* 0x000fce0000000f00 */
[----:B------:R-:W-:Y:S05]  /*cfc0*/  CALL.REL.NOINC `($__internal_0_$__cuda_sm20_rcp_rn_f32_slowpath) ;  /* 0x0000003800a87944 */ /* 0x000fea0003c00000 */
[----:B------:R-:W-:Y:S01]  /*cfd0*/  MOV R6, R0 ;  /* 0x0000000000067202 */ /* 0x000fe20000000f00 */
[----:B------:R-:W-:Y:S06]  /*cfe0*/  BRA `(.L_x_44) ;  /* 0x0000000000107947 */ /* 0x000fec0003800000 */
.L_x_43:
[----:B------:R-:W1:Y:S02]  /*cff0*/  MUFU.RCP R6, R5 ;  /* 0x0000000500067308 */ /* 0x000e640000001000 */
[----:B-1----:R-:W-:-:S04]  /*d000*/  FFMA R0, R5, R6, -1 ;  /* 0xbf80000005007423 */ /* 0x002fc80000000006 */
[----:B------:R-:W-:-:S04]  /*d010*/  FADD.FTZ R3, -R0, -RZ ;  /* 0x800000ff00037221 */ /* 0x000fc80000010100 */
[----:B------:R-:W-:-:S07]  /*d020*/  FFMA R6, R6, R3, R6 ;  /* 0x0000000306067223 */ /* 0x000fce0000000006 */
.L_x_44:
[----:B------:R-:W-:Y:S05]  /*d030*/  BSYNC B1 ;  /* 0x0000000000017941 */ /* 0x000fea0003800000 */
.L_x_42:
[----:B------:R-:W-:Y:S01]  /*d040*/  FSETP.GEU.AND P0, PT, |R5|, 1.175494350822287508e-38, PT ;  /* 0x008000000500780b */ /* 0x000fe20003f0e200 */
[----:B------:R-:W-:-:S12]  /*d050*/  ULDC UR4, c[0x0][0x600] ;  /* 0x0001800000047ab9 */ /* 0x000fd80000000800 */
[----:B------:R-:W-:-:S04]  /*d060*/  @!P0 FMUL R5, R5, 16777216 ;  /* 0x4b80000005058820 */ /* 0x000fc80000400000 */
[----:B------:R-:W1:Y:S02]  /*d070*/  MUFU.LG2 R0, R5 ;  /* 0x0000000500007308 */ /* 0x000e640000000c00 */
[----:B-1----:R-:W-:-:S04]  /*d080*/  @!P0 FADD R0, R0, -24 ;  /* 0xc1c0000000008421 */ /* 0x002fc80000000000 */
[----:B------:R-:W-:-:S04]  /*d090*/  FMUL R7, R0, 0.69314718246459960938 ;  /* 0x3f31721800077820 */ /* 0x000fc80000400000 */
[----:B------:R-:W-:-:S07]  /*d0a0*/  FFMA R7, R174, UR4, R7 ;  /* 0x00000004ae077c23 */ /* 0x000fce0008000007 */
.L_x_41:
[----:B------:R-:W-:Y:S05]  /*d0b0*/  BSYNC B0 ;  /* 0x0000000000007941 */ /* 0x000fea0003800000 */
.L_x_40:
[----:B------:R-:W-:Y:S01]  /*d0c0*/  UIADD3 UR4, UR37, -0x1, URZ ;  /* 0xffffffff25047890 */ /* 0x000fe2000fffe03f */
[----:B------:R-:W1:Y:S01]  /*d0d0*/  S2R R2, SR_TID.X ;  /* 0x0000000000027919 */ /* 0x000e620000002100 */
[----:B------:R-:W-:Y:S01]  /*d0e0*/  ULDC UR6, c[0x0][0x608] ;  /* 0x0001820000067ab9 */ /* 0x000fe20000000800 */
[----:B------:R-:W-:Y:S01]  /*d0f0*/  ULDC.64 UR8, c[0x0][0x208] ;  /* 0x0000820000087ab9 */ /* 0x000fe20000000a00 */
[----:B------:R-:W-:Y:S02]  /*d100*/  FMUL R6, R6, UR6 ;  /* 0x0000000606067c20 */ /* 0x000fe40008400000 */
[----:B------:R-:W-:Y:S01]  /*d110*/  ISETP.NE.AND P0, PT, RZ, UR4, PT ;  /* 0x00000004ff007c0c */ /* 0x000fe2000bf05270 */
[----:B------:R-:W-:-:S03]  /*d120*/  ULEA UR4, UR37, UR36, 0x3 ;  /* 0x0000002425047291 */ /* 0x000fc6000f8e183f */
[----:B------:R-:W-:-:S04]  /*d130*/  SEL R0, RZ, 0x1, P0 ;  /* 0x00000001ff007807 */ /* 0x000fc80000000000 */
[----:B------:R-:W-:-:S04]  /*d140*/  SHF.L.U32 R0, R0, 0x1f, RZ ;  /* 0x0000001f00007819 */ /* 0x000fc800000006ff */
[----:B------:R-:W2:Y:S01]  /*d150*/  SYNCS.PHASECHK.TRANS64.TRYWAIT P0, [UR4+0x84098], R0 ;  /* 0x08409800ff0075a7 */ /* 0x000ea20008000144 */
[C---:B-1----:R-:W-:Y:S02]  /*d160*/  LOP3.LUT P1, RZ, R2.reuse, 0x3, RZ, 0xc0, !PT ;  /* 0x0000000302ff7812 */ /* 0x042fe4000782c0ff */
[----:B------:R-:W-:Y:S01]  /*d170*/  LOP3.LUT R68, R2, 0x7f, RZ, 0xc0, !PT ;  /* 0x0000007f02447812 */ /* 0x000fe200078ec0ff */
[----:B--2---:R-:W-:Y:S10]  /*d180*/  @!P0 BRA `(.L_x_45) ;  /* 0x0000003400a88947 */ /* 0x004ff40003800000 */
.L_x_102:
[----:B------:R-:W-:Y:S01]  /*d190*/  USHF.L.U32 UR42, UR5, 0x6, URZ ;  /* 0x00000006052a7899 */ /* 0x000fe2000800063f */
[----:B------:R-:W-:Y:S01]  /*d1a0*/  BSSY B0, `(.L_x_46) ;  /* 0x0000018000007945 */ /* 0x000fe20003800000 */
[----:B------:R-:W-:-:S03]  /*d1b0*/  SHF.R.U32.HI R69, RZ, 0x5, R68 ;  /* 0x00000005ff457819 */ /* 0x000fc60000011644 */
[----:B------:R-:W-:Y:S07]  /*d1c0*/  @P1 BRA `(.L_x_47) ;  /* 0x0000000000541947 */ /* 0x000fee0003800000 */
[----:B------:R-:W2:Y:S01]  /*d1d0*/  S2UR UR4, SR_CTAID.Y ;  /* 0x00000000000479c3 */ /* 0x000ea20000002600 */
[----:B-1----:R-:W-:Y:S01]  /*d1e0*/  SHF.R.U32.HI R0, RZ, 0x2, R2 ;  /* 0x00000002ff007819 */ /* 0x002fe20000011602 */
[----:B------:R-:W-:Y:S01]  /*d1f0*/  ULDC.64 UR6, c[0x0][0x688] ;  /* 0x0001a20000067ab9 */ /* 0x000fe20000000a00 */
[----:B------:R-:W-:Y:S02]  /*d200*/  SHF.L.U32 R3, R69, 0x4, RZ ;  /* 0x0000000445037819 */ /* 0x000fe400000006ff */
[----:B------:R-:W-:-:S03]  /*d210*/  LOP3.LUT R0, R0, 0x7, RZ, 0xc0, !PT ;  /* 0x0000000700007812 */ /* 0x000fc600078ec0ff */
[----:B------:R-:W1:Y:S01]  /*d220*/  S2UR UR5, SR_CTAID.Z ;  /* 0x00000000000579c3 */ /* 0x000e620000002700 */
[----:B------:R-:W-:-:S04]  /*d230*/  LOP3.LUT R0, R3, 0xfffffff0, R0, 0xe2, !PT ;  /* 0xfffffff003007812 */ /* 0x000fc800078ee200 */
[----:B------:R-:W-:-:S04]  /*d240*/  IADD3 R3, R0, UR42, RZ ;  /* 0x0000002a00037c10 */ /* 0x000fc8000fffe0ff */
[----:B------:R-:W-:Y:S01]  /*d250*/  IADD3 R2, R3, 0x8, RZ ;  /* 0x0000000803027810 */ /* 0x000fe20007ffe0ff */
[----:B--2---:R-:W-:-:S04]  /*d260*/  UIMAD UR4, UR4, UR6, UR42 ;  /* 0x00000006040472a4 */ /* 0x004fc8000f8e022a */
[----:B-1----:R-:W-:-:S03]  /*d270*/  UIMAD UR4, UR5, UR7, UR4 ;  /* 0x00000007050472a4 */ /* 0x002fc6000f8e0204 */
[----:B------:R-:W-:Y:S02]  /*d280*/  ULDC UR5, c[0x0][0x288] ;  /* 0x0000a20000057ab9 */ /* 0x000fe40000000800 */
[----:B------:R-:W-:Y:S02]  /*d290*/  ISETP.GE.U32.AND P0, PT, R3, UR5, PT ;  /* 0x0000000503007c0c */ /* 0x000fe4000bf06070 */
[----:B------:R-:W-:Y:S02]  /*d2a0*/  IADD3 R0, P2, R0, UR4, RZ ;  /* 0x0000000400007c10 */ /* 0x000fe4000ff5e0ff */
[----:B------:R-:W-:Y:S01]  /*d2b0*/  ISETP.GE.U32.AND P1, PT, R2, UR5, PT ;  /* 0x0000000502007c0c */ /* 0x000fe2000bf26070 */
[----:B------:R-:W-:Y:S01]  /*d2c0*/  ULDC.64 UR4, c[0x0][0x680] ;  /* 0x0001a00000047ab9 */ /* 0x000fe20000000a00 */
[----:B------:R-:W-:Y:S02]  /*d2d0*/  IADD3.X R3, RZ, RZ, RZ, P2, !PT ;  /* 0x000000ffff037210 */ /* 0x000fe400017fe4ff */
[----:B------:R-:W-:-:S04]  /*d2e0*/  LEA R2, P2, R0, UR4, 0x2 ;  /* 0x0000000400027c11 */ /* 0x000fc8000f8410ff */
[----:B------:R-:W-:-:S05]  /*d2f0*/  LEA.HI.X R3, R0, UR5, R3, 0x2, P2 ;  /* 0x0000000500037c11 */ /* 0x000fca00090f1403 */
[----:B------:R2:W-:Y:S04]  /*d300*/  @!P0 STG.E desc[UR8][R2.64], R9 ;  /* 0x0000000902008986 */ /* 0x0005e8000c101908 */
[----:B------:R2:W-:Y:S02]  /*d310*/  @!P1 STG.E desc[UR8][R2.64+0x20], R7 ;  /* 0x0000200702009986 */ /* 0x0005e4000c101908 */
.L_x_47:
[----:B------:R-:W-:Y:S05]  /*d320*/  BSYNC B0 ;  /* 0x0000000000007941 */ /* 0x000fea0003800000 */
.L_x_46:
[----:B------:R-:W3:Y:S01]  /*d330*/  LDL.LU R71, [R1+0x8] ;  /* 0x0000080001477983 */ /* 0x000ee20000300800 */
[----:B------:R-:W-:-:S03]  /*d340*/  ULDC.64 UR4, c[0x0][0x730] ;  /* 0x0001cc0000047ab9 */ /* 0x000fc60000000a00 */
[----:B------:R-:W4:Y:S04]  /*d350*/  LDL.LU R73, [R1+0xc] ;  /* 0x00000c0001497983 */ /* 0x000f280000300800 */
[----:B------:R-:W5:Y:S04]  /*d360*/  LDL.LU R75, [R1+0x18] ;  /* 0x00001800014b7983 */ /* 0x000f680000300800 */
        /* <DEDUP_REMOVED lines=37> */
[----:B--2---:R-:W2:Y:S04]  /*d5c0*/  LDL.LU R9, [R1+0x148] ;  /* 0x0001480001097983 */ /* 0x004ea80000300800 */
[----:B------:R-:W2:Y:S04]  /*d5d0*/  LDL.LU R8, [R1+0x14c] ;  /* 0x00014c0001087983 */ /* 0x000ea80000300800 */
[----:B------:R-:W2:Y:S04]  /*d5e0*/  LDL.LU R7, [R1+0x158] ;  /* 0x0001580001077983 */ /* 0x000ea80000300800 */
[----:B------:R-:W2:Y:S04]  /*d5f0*/  LDL.LU R5, [R1+0x15c] ;  /* 0x00015c0001057983 */ /* 0x000ea80000300800 */
[----:B------:R-:W2:Y:S04]  /*d600*/  LDL.LU R4, [R1+0x168] ;  /* 0x0001680001047983 */ /* 0x000ea80000300800 */
[----:B-1----:R-:W2:Y:S04]  /*d610*/  LDL.LU R3, [R1+0x16c] ;  /* 0x00016c0001037983 */ /* 0x002ea80000300800 */
[----:B------:R-:W2:Y:S04]  /*d620*/  LDL.LU R2, [R1+0x178] ;  /* 0x0001780001027983 */ /* 0x000ea80000300800 */
[----:B------:R-:W2:Y:S01]  /*d630*/  LDL.LU R0, [R1+0x17c] ;  /* 0x00017c0001007983 */ /* 0x000ea20000300800 */
[----:B------:R-:W-:-:S04]  /*d640*/  ISETP.NE.U32.AND P0, PT, RZ, UR4, PT ;  /* 0x00000004ff007c0c */ /* 0x000fc8000bf05070 */
[----:B------:R-:W-:Y:S01]  /*d650*/  ISETP.NE.AND.EX P0, PT, RZ, UR5, PT, P0 ;  /* 0x00000005ff007c0c */ /* 0x000fe2000bf05300 */
[-C--:B---3--:R-:W-:Y:S01]  /*d660*/  FMUL R71, R71, R6.reuse ;  /* 0x0000000647477220 */ /* 0x088fe20000400000 */
[-C--:B----4-:R-:W-:Y:S01]  /*d670*/  FMUL R73, R73, R6.reuse ;  /* 0x0000000649497220 */ /* 0x090fe20000400000 */
[-C--:B-----5:R-:W-:Y:S01]  /*d680*/  FMUL R75, R75, R6.reuse ;  /* 0x000000064b4b7220 */ /* 0x0a0fe20000400000 */
        /* <DEDUP_REMOVED lines=37> */
[-C--:B--2---:R-:W-:Y:S01]  /*d8e0*/  FMUL R151, R9, R6.reuse ;  /* 0x0000000609977220 */ /* 0x084fe20000400000 */
[-C--:B------:R-:W-:Y:S01]  /*d8f0*/  FMUL R153, R8, R6.reuse ;  /* 0x0000000608997220 */ /* 0x080fe20000400000 */
[-C--:B------:R-:W-:Y:S01]  /*d900*/  FMUL R155, R7, R6.reuse ;  /* 0x00000006079b7220 */ /* 0x080fe20000400000 */
[-C--:B------:R-:W-:Y:S01]  /*d910*/  FMUL R157, R5, R6.reuse ;  /* 0x00000006059d7220 */ /* 0x080fe20000400000 */
[-C--:B------:R-:W-:Y:S01]  /*d920*/  FMUL R159, R4, R6.reuse ;  /* 0x00000006049f7220 */ /* 0x080fe20000400000 */
[-C--:B------:R-:W-:Y:S01]  /*d930*/  FMUL R161, R3, R6.reuse ;  /* 0x0000000603a17220 */ /* 0x080fe20000400000 */
[-C--:B------:R-:W-:Y:S01]  /*d940*/  FMUL R67, R2, R6.reuse ;  /* 0x0000000602437220 */ /* 0x080fe20000400000 */
[----:B------:R-:W-:Y:S01]  /*d950*/  FMUL R163, R0, R6 ;  /* 0x0000000600a37220 */ /* 0x000fe20000400000 */
[----:B------:R-:W-:Y:S06]  /*d960*/  @P0 BRA `(.L_x_48) ;  /* 0x0000000000200947 */ /* 0x000fec0003800000 */
[----:B------:R-:W-:Y:S02]  /*d970*/  ULDC.64 UR4, c[0x0][0x728] ;  /* 0x0001ca0000047ab9 */ /* 0x000fe40000000a00 */
[----:B------:R-:W-:-:S04]  /*d980*/  ISETP.NE.U32.AND P0, PT, RZ, UR4, PT ;  /* 0x00000004ff007c0c */ /* 0x000fc8000bf05070 */
[----:B------:R-:W-:-:S13]  /*d990*/  ISETP.NE.AND.EX P0, PT, RZ, UR5, PT, P0 ;  /* 0x00000005ff007c0c */ /* 0x000fda000bf05300 */
[----:B------:R-:W-:Y:S05]  /*d9a0*/  @!P0 BRA `(.L_x_49) ;  /* 0x00000000000c8947 */ /* 0x000fea0003800000 */
[----:B------:R-:W1:Y:S02]  /*d9b0*/  LDC.64 R2, c[0x0][0x728] ;  /* 0x0001ca00ff027b82 */ /* 0x000e640000000a00 */
[----:B-1----:R2:W5:Y:S01]  /*d9c0*/  LDG.E R2, desc[UR8][R2.64] ;  /* 0x0000000802027981 */ /* 0x002562000c1e1900 */
[----:B------:R-:W-:Y:S05]  /*d9d0*/  BRA `(.L_x_48) ;  /* 0x0000000000047947 */ /* 0x000fea0003800000 */
.L_x_49:
[----:B------:R-:W1:Y:S02]  /*d9e0*/  LDC R2, c[0x0][0x720] ;  /* 0x0001c800ff027b82 */ /* 0x000e640000000800 */
.L_x_48:
[----:B------:R-:W-:Y:S02]  /*d9f0*/  MOV R0, RZ ;  /* 0x000000ff00007202 */ /* 0x000fe40000000f00 */
[----:B-1---5:R-:W-:Y:S02]  /*da00*/  MOV R102, R2 ;  /* 0x0000000200667202 */ /* 0x022fe40000000f00 */
[----:B------:R-:W-:-:S13]  /*da10*/  LOP3.LUT P0, RZ, R0, 0x1bf, RZ, 0xc0, !PT ;  /* 0x000001bf00ff7812 */ /* 0x000fda000780c0ff */
[----:B------:R-:W-:Y:S05]  /*da20*/  @!P0 BRA `(.L_x_50) ;  /* 0x0000000000408947 */ /* 0x000fea0003800000 */
[----:B------:R-:W-:Y:S01]  /*da30*/  MOV R0, 0x0 ;  /* 0x0000000000007802 */ /* 0x000fe20000000f00 */
[----:B------:R-:W-:Y:S01]  /*da40*/  ULDC.64 UR4, c[0x4][0x70] ;  /* 0x01001c0000047ab9 */ /* 0x000fe20000000a00 */
[----:B------:R-:W-:Y:S01]  /*da50*/  ULDC.64 UR6, c[0x4][0x8] ;  /* 0x0100020000067ab9 */ /* 0x000fe20000000a00 */
[----:B------:R-:W-:Y:S01]  /*da60*/  MOV R4, UR4 ;  /* 0x0000000400047c02 */ /* 0x000fe20008000f00 */
[----:B--2---:R1:W2:Y:S01]  /*da70*/  LDC.64 R2, c[0x4][R0] ;  /* 0x0100000000027b82 */ /* 0x0042a20000000a00 */
[----:B------:R-:W-:Y:S01]  /*da80*/  MOV R5, UR5 ;  /* 0x0000000500057c02 */ /* 0x000fe20008000f00 */
[----:B------:R-:W-:Y:S01]  /*da90*/  ULDC.64 UR4, c[0x4][0x78] ;  /* 0x01001e0000047ab9 */ /* 0x000fe20000000a00 */
[----:B------:R-:W-:Y:S02]  /*daa0*/  MOV R10, UR6 ;  /* 0x00000006000a7c02 */ /* 0x000fe40008000f00 */
[----:B------:R-:W-:Y:S02]  /*dab0*/  MOV R6, UR4 ;  /* 0x0000000400067c02 */ /* 0x000fe40008000f00 */
[----:B------:R-:W-:-:S02]  /*dac0*/  MOV R7, UR5 ;  /* 0x0000000500077c02 */ /* 0x000fc40008000f00 */
[----:B------:R-:W-:Y:S02]  /*dad0*/  MOV R11, UR7 ;  /* 0x00000007000b7c02 */ /* 0x000fe40008000f00 */
[----:B------:R-:W-:Y:S02]  /*dae0*/  MOV R8, 0x70 ;  /* 0x0000007000087802 */ /* 0x000fe40000000f00 */
[----:B------:R-:W-:Y:S02]  /*daf0*/  MOV R12, 0x1 ;  /* 0x00000001000c7802 */ /* 0x000fe40000000f00 */
[----:B-1----:R-:W-:-:S07]  /*db00*/  MOV R13, RZ ;  /* 0x000000ff000d7202 */ /* 0x002fce0000000f00 */
[----:B------:R-:W-:-:S07]  /*db10*/  LEPC R20, `(.L_x_50) ;  /* 0x000000001014794e */ /* 0x000fce0000000000 */
[----:B--2---:R-:W-:Y:S05]  /*db20*/  CALL.ABS.NOINC R2 ;  /* 0x0000000002007343 */ /* 0x004fea0003c00000 */
.L_x_50:
[----:B------:R-:W-:Y:S01]  /*db30*/  UIADD3 UR4, UR37, -0x1, URZ ;  /* 0xffffffff25047890 */ /* 0x000fe2000fffe03f */
[----:B------:R-:W-:-:S05]  /*db40*/  MOV R66, UR36 ;  /* 0x0000002400427c02 */ /* 0x000fca0008000f00 */
[----:B--2---:R-:W-:-:S05]  /*db50*/  MOV R3, UR4 ;  /* 0x0000000400037c02 */ /* 0x004fca0008000f00 */
[----:B------:R-:W-:-:S05]  /*db60*/  IMAD R66, R3, 0x2200, R66 ;  /* 0x0000220003427824 */ /* 0x000fca00078e0242 */
[----:B------:R-:W-:-:S13]  /*db70*/  LOP3.LUT P0, RZ, R66, 0x1b0, RZ, 0xc0, !PT ;  /* 0x000001b042ff7812 */ /* 0x000fda000780c0ff */
[----:B------:R-:W-:Y:S05]  /*db80*/  @!P0 BRA `(.L_x_51) ;  /* 0x0000000000408947 */ /* 0x000fea0003800000 */
[----:B------:R-:W-:Y:S01]  /*db90*/  MOV R0, 0x0 ;  /* 0x0000000000007802 */ /* 0x000fe20000000f00 */
[----:B------:R-:W-:Y:S01]  /*dba0*/  ULDC.64 UR4, c[0x4][0x70] ;  /* 0x01001c0000047ab9 */ /* 0x000fe20000000a00 */
[----:B------:R-:W-:Y:S01]  /*dbb0*/  ULDC.64 UR6, c[0x4][0x78] ;  /* 0x01001e0000067ab9 */ /* 0x000fe20000000a00 */
[----:B------:R-:W-:Y:S01]  /*dbc0*/  MOV R4, UR4 ;  /* 0x0000000400047c02 */ /* 0x000fe20008000f00 */
[----:B------:R1:W2:Y:S01]  /*dbd0*/  LDC.64 R2, c[0x4][R0] ;  /* 0x0100000000027b82 */ /* 0x0002a20000000a00 */
        /* <DEDUP_REMOVED lines=11> */
.L_x_51:
[----:B------:R-:W1:Y:S01]  /*dc90*/  S2R R5, SR_TID.X ;  /* 0x0000000000057919 */ /* 0x000e620000002100 */
[----:B------:R-:W-:Y:S01]  /*dca0*/  ULDC.64 UR4, c[0x0][0x730] ;  /* 0x0001cc0000047ab9 */ /* 0x000fe20000000a00 */
[----:B------:R-:W-:Y:S02]  /*dcb0*/  IADD3 R68, R68, 0x1f, RZ ;  /* 0x0000001f44447810 */ /* 0x000fe40007ffe0ff */
[----:B------:R-:W-:Y:S02]  /*dcc0*/  ISETP.NE.U32.AND P0, PT, RZ, UR4, PT ;  /* 0x00000004ff007c0c */ /* 0x000fe4000bf05070 */
[----:B------:R-:W-:Y:S02]  /*dcd0*/  ISETP.GT.U32.AND P1, PT, R68, 0x3e, PT ;  /* 0x0000003e4400780c */ /* 0x000fe40003f24070 */
[----:B------:R-:W-:-:S13]  /*dce0*/  ISETP.NE.AND.EX P0, PT, RZ, UR5, PT, P0 ;  /* 0x00000005ff007c0c */ /* 0x000fda000bf05300 */
[----:B------:R-:W2:Y:S01]  /*dcf0*/  @P0 LDC R102, c[0x0][0x720] ;  /* 0x0001c800ff660b82 */ /* 0x000ea20000000800 */
[C---:B-1----:R-:W-:Y:S02]  /*dd00*/  SHF.L.U32 R0, R5.reuse, 0x5, RZ ;  /* 0x0000000505007819 */ /* 0x042fe400000006ff */
[----:B------:R-:W-:Y:S02]  /*dd10*/  SHF.R.U32.HI R3, RZ, 0x1, R5 ;  /* 0x00000001ff037819 */ /* 0x000fe40000011605 */
[C---:B------:R-:W-:Y:S02]  /*dd20*/  LOP3.LUT R2, R0.reuse, 0xc0, RZ, 0xc0, !PT ;  /* 0x000000c000027812 */ /* 0x040fe400078ec0ff */
[----:B------:R-:W-:Y:S02]  /*dd30*/  LOP3.LUT R4, R0, 0x20, RZ, 0xc0, !PT ;  /* 0x0000002000047812 */ /* 0x000fe400078ec0ff */
[----:B------:R-:W-:Y:S02]  /*dd40*/  LOP3.LUT R2, R2, 0x8, R3, 0xf8, !PT ;  /* 0x0000000802027812 */ /* 0x000fe400078ef803 */
[----:B------:R-:W-:-:S02]  /*dd50*/  SHF.L.U32 R3, R5, 0x2, RZ ;  /* 0x0000000205037819 */ /* 0x000fc400000006ff */
[----:B------:R-:W-:Y:S01]  /*dd60*/  LEA R4, R69, R4, 0x9 ;  /* 0x0000000445047211 */ /* 0x000fe200078e48ff */
[-C--:B--2---:R-:W-:Y:S01]  /*dd70*/  FMUL R9, R79, R102.reuse ;  /* 0x000000664f097220 */ /* 0x084fe20000400000 */
[----:B------:R-:W-:Y:S01]  /*dd80*/  LOP3.LUT R3, R2, 0x18, R3, 0x78, !PT ;  /* 0x0000001802037812 */ /* 0x000fe200078e7803 */
[-C--:B------:R-:W-:Y:S01]  /*dd90*/  FMUL R10, R81, R102.reuse ;  /* 0x00000066510a7220 */ /* 0x080fe20000400000 */
[----:B------:R-:W-:Y:S01]  /*dda0*/  LOP3.LUT R0, R0, 0x100, RZ, 0xc0, !PT ;  /* 0x0000010000007812 */ /* 0x000fe200078ec0ff */
[-C--:B------:R-:W-:Y:S01]  /*ddb0*/  FMUL R65, R65, R102.reuse ;  /* 0x0000006641417220 */ /* 0x080fe20000400000 */
[----:B------:R-:W-:Y:S01]  /*ddc0*/  LOP3.LUT P0, RZ, R5, 0x4, RZ, 0xc0, !PT ;  /* 0x0000000405ff7812 */ /* 0x000fe2000780c0ff */
[----:B------:R-:W-:Y:S01]  /*ddd0*/  FMUL R5, R71, R102 ;  /* 0x0000006647057220 */ /* 0x000fe20000400000 */
[----:B------:R-:W-:Y:S01]  /*dde0*/  IADD3 R3, R3, R4, R0 ;  /* 0x0000000403037210 */ /* 0x000fe20007ffe000 */
        /* <DEDUP_REMOVED lines=12> */
[----:B------:R-:W-:Y:S01]  /*deb0*/  F2FP.F16.F32.PACK_AB R5, R0, R5 ;  /* 0x000000050005723e */ /* 0x000fe200000000ff */
[-C--:B------:R-:W-:Y:S01]  /*dec0*/  FMUL R14, R55, R102.reuse ;  /* 0x00000066370e7220 */ /* 0x080fe20000400000 */
[----:B------:R-:W-:Y:S01]  /*ded0*/  MOV R0, 0x10 ;  /* 0x0000001000007802 */ /* 0x000fe20000000f00 */
[----:B------:R-:W-:Y:S01]  /*dee0*/  FMUL R13, R89, R102 ;  /* 0x00000066590d7220 */ /* 0x000fe20000400000 */
[----:B------:R-:W-:Y:S01]  /*def0*/  LEA R3, R3, R66, 0x1 ;  /* 0x0000004203037211 */ /* 0x000fe200078e08ff */
        /* <DEDUP_REMOVED lines=79> */
[----:B------:R-:W-:-:S02]  /*e3f0*/  F2FP.F16.F32.PACK_AB R4, R65, R4 ;  /* 0x000000044104723e */ /* 0x000fc400000000ff */
[----:B------:R-:W-:Y:S02]  /*e400*/  F2FP.F16.F32.PACK_AB R6, R63, R6 ;  /* 0x000000063f06723e */ /* 0x000fe400000000ff */
[----:B------:R-:W-:Y:S02]  /*e410*/  F2FP.F16.F32.PACK_AB R7, R2, R7 ;  /* 0x000000070207723e */ /* 0x000fe400000000ff */
[----:B------:R-:W-:Y:S02]  /*e420*/  F2FP.F16.F32.PACK_AB R8, R61, R8 ;  /* 0x000000083d08723e */ /* 0x000fe400000000ff */
[----:B------:R-:W-:Y:S02]  /*e430*/  F2FP.F16.F32.PACK_AB R10, R58, R59 ;  /* 0x0000003b3a0a723e */ /* 0x000fe400000000ff */
[----:B------:R-:W-:Y:S02]  /*e440*/  F2FP.F16.F32.PACK_AB R11, R12, R11 ;  /* 0x0000000b0c0b723e */ /* 0x000fe400000000ff */
[----:B------:R-:W-:-:S02]  /*e450*/  SEL R0, R0, 0xfffffff0, !P0 ;  /* 0xfffffff000007807 */ /* 0x000fc40004000000 */
[----:B------:R-:W-:Y:S01]  /*e460*/  IADD3 R17, R3, 0x1000, RZ ;  /* 0x0000100003117810 */ /* 0x000fe20007ffe0ff */
[----:B------:R-:W-:Y:S06]  /*e470*/  @P1 BRA `(.L_x_52) ;  /* 0x0000000000041947 */ /* 0x000fec0003800000 */
[----:B------:R-:W-:-:S04]  /*e480*/  DEPBAR.LE SB0, 0x1 ;  /* 0x000080400000791a */ /* 0x000fc80000000000 */
.L_x_52:
[----:B------:R-:W-:Y:S05]  /*e490*/  WARPSYNC.ALL ;  /* 0x0000000000007948 */ /* 0x000fea0003800000 */
[----:B------:R-:W-:Y:S01]  /*e4a0*/  BAR.SYNC.DEFER_BLOCKING 0x1, 0x80 ;  /* 0x0042000000007b1d */ /* 0x000fe20000010000 */
[C---:B------:R-:W-:Y:S02]  /*e4b0*/  LEA R2, R0.reuse, R17, 0x1 ;  /* 0x0000001100027211 */ /* 0x040fe400078e08ff */
[----:B------:R-:W-:Y:S02]  /*e4c0*/  LEA R0, R0, R3, 0x1 ;  /* 0x0000000300007211 */ /* 0x000fe400078e08ff */
[----:B------:R-:W-:Y:S01]  /*e4d0*/  F2FP.F16.F32.PACK_AB R12, R57, R14 ;  /* 0x0000000e390c723e */ /* 0x000fe200000000ff */
[----:B------:R-:W-:Y:S01]  /*e4e0*/  BSSY B0, `(.L_x_53) ;  /* 0x000001c000007945 */ /* 0x000fe20003800000 */
[----:B------:R-:W-:-:S02]  /*e4f0*/  F2FP.F16.F32.PACK_AB R13, R13, R20 ;  /* 0x000000140d0d723e */ /* 0x000fc400000000ff */
[----:B------:R-:W-:Y:S02]  /*e500*/  F2FP.F16.F32.PACK_AB R14, R56, R53 ;  /* 0x00000035380e723e */ /* 0x000fe400000000ff */
[----:B------:R-:W-:Y:S02]  /*e510*/  F2FP.F16.F32.PACK_AB R15, R15, R60 ;  /* 0x0000003c0f0f723e */ /* 0x000fe400000000ff */
[----:B------:R-:W-:Y:S02]  /*e520*/  F2FP.F16.F32.PACK_AB R16, R54, R51 ;  /* 0x000000333610723e */ /* 0x000fe400000000ff */
[----:B------:R-:W-:Y:S02]  /*e530*/  F2FP.F16.F32.PACK_AB R17, R21, R62 ;  /* 0x0000003e1511723e */ /* 0x000fe400000000ff */
[----:B------:R-:W-:Y:S02]  /*e540*/  F2FP.F16.F32.PACK_AB R18, R52, R49 ;  /* 0x000000313412723e */ /* 0x000fe400000000ff */
[----:B------:R-:W-:Y:S01]  /*e550*/  F2FP.F16.F32.PACK_AB R19, R55, R64 ;  /* 0x000000403713723e */ /* 0x000fe200000000ff */
[----:B------:R1:W-:Y:S04]  /*e560*/  STSM.16.M88.4 [R3], R4 ;  /* 0x0000000403007844 */ /* 0x0003e80000000200 */
[----:B------:R1:W-:Y:S01]  /*e570*/  STSM.16.M88.4 [R0], R8 ;  /* 0x0000000800007844 */ /* 0x0003e20000000200 */
[----:B------:R-:W-:Y:S01]  /*e580*/  @!PT LDS RZ, [RZ] ;  /* 0x00000000fffff984 */ /* 0x000fe20000000800 */
[----:B------:R-:W-:Y:S01]  /*e590*/  @!PT LDS RZ, [RZ] ;  /* 0x00000000fffff984 */ /* 0x000fe20000000800 */
[----:B------:R-:W-:Y:S01]  /*e5a0*/  @!PT LDS RZ, [RZ] ;  /* 0x00000000fffff984 */ /* 0x000fe20000000800 */
[----:B------:R-:W-:Y:S01]  /*e5b0*/  @!PT LDS RZ, [RZ] ;  /* 0x00000000fffff984 */ /* 0x000fe20000000800 */
[----:B------:R2:W-:Y:S06]  /*e5c0*/  MEMBAR.ALL.CTA ;  /* 0x0000000000007992 */ /* 0x0005ec0000008000 */
[----:B--2---:R-:W2:Y:S02]  /*e5d0*/  FENCE.VIEW.ASYNC.S ;  /* 0x00000000000073c6 */ /* 0x004ea40000000000 */
[----:B--2---:R-:W-:Y:S06]  /*e5e0*/  BAR.SYNC.DEFER_BLOCKING 0x1, 0x80 ;  /* 0x0042000000007b1d */ /* 0x004fec0000010000 */
[----:B------:R-:W-:Y:S05]  /*e5f0*/  @P1 BRA `(.L_x_54) ;  /* 0x0000000000281947 */ /* 0x000fea0003800000 */
[----:B------:R-:W-:Y:S01]  /*e600*/  S2UR UR44, SR_CTAID.Z ;  /* 0x00000000002c79c3 */ /* 0x000fe20000002700 */
[----:B------:R-:W-:Y:S01]  /*e610*/  ULDC.64 UR4, c[0x0][0x198] ;  /* 0x0000660000047ab9 */ /* 0x000fe20000000a00 */
[----:B------:R-:W-:Y:S01]  /*e620*/  R2UR UR40, R66 ;  /* 0x00000000422872ca */ /* 0x000fe200000e0000 */
[----:B------:R-:W-:Y:S01]  /*e630*/  UIADD3 UR4, UP0, UR4, 0x670, URZ ;  /* 0x0000067004047890 */ /* 0x000fe2000ff1e03f */
[----:B------:R-:W-:-:S03]  /*e640*/  UMOV UR41, URZ ;  /* 0x0000003f00297c82 */ /* 0x000fc60008000000 */
[----:B------:R-:W-:Y:S01]  /*e650*/  UIADD3.X UR5, URZ, UR5, URZ, UP0, !UPT ;  /* 0x000000053f057290 */ /* 0x000fe200087fe43f */
[----:B------:R-:W2:Y:S08]  /*e660*/  S2UR UR43, SR_CTAID.Y ;  /* 0x00000000002b79c3 */ /* 0x000eb00000002600 */
[----:B--2---:R2:W-:Y:S01]  /*e670*/  UTMASTG.4D [UR40], [UR4] ;  /* 0x00000028040073b5 */ /* 0x0045e20008018000 */
[----:B------:R0:W-:Y:S01]  /*e680*/  UTMACMDFLUSH ;  /* 0x00000000000079b7 */ /* 0x0001e20000000000 */
[----:B--2---:R-:W-:-:S04]  /*e690*/  DEPBAR.LE SB0, 0x1 ;  /* 0x000080400000791a */ /* 0x004fc80000000000 */
.L_x_54:
[----:B------:R-:W-:Y:S05]  /*e6a0*/  BSYNC B0 ;  /* 0x0000000000007941 */ /* 0x000fea0003800000 */
.L_x_53:
[----:B------:R-:W-:Y:S01]  /*e6b0*/  BAR.SYNC.DEFER_BLOCKING 0x1, 0x80 ;  /* 0x0042000000007b1d */ /* 0x000fe20000010000 */
[----:B-1----:R-:W-:Y:S02]  /*e6c0*/  F2FP.F16.F32.PACK_AB R4, R50, R47 ;  /* 0x0000002f3204723e */ /* 0x002fe400000000ff */
[----:B------:R-:W-:Y:S02]  /*e6d0*/  F2FP.F16.F32.PACK_AB R5, R68, R69 ;  /* 0x000000454405723e */ /* 0x000fe400000000ff */
[----:B------:R-:W-:Y:S01]  /*e6e0*/  F2FP.F16.F32.PACK_AB R6, R48, R45 ;  /* 0x0000002d3006723e */ /* 0x000fe200000000ff */
[----:B------:R-:W-:Y:S01]  /*e6f0*/  BSSY B0, `(.L_x_55) ;  /* 0x000001b000007945 */ /* 0x000fe20003800000 */
[----:B------:R-:W-:Y:S02]  /*e700*/  F2FP.F16.F32.PACK_AB R7, R70, R71 ;  /* 0x000000474607723e */ /* 0x000fe400000000ff */
[----:B------:R-:W-:Y:S02]  /*e710*/  F2FP.F16.F32.PACK_AB R8, R46, R43 ;  /* 0x0000002b2e08723e */ /* 0x000fe400000000ff */
[----:B------:R-:W-:-:S02]  /*e720*/  F2FP.F16.F32.PACK_AB R9, R72, R73 ;  /* 0x000000494809723e */ /* 0x000fc400000000ff */
[----:B------:R-:W-:Y:S02]  /*e730*/  F2FP.F16.F32.PACK_AB R10, R44, R41 ;  /* 0x000000292c0a723e */ /* 0x000fe400000000ff */
[----:B------:R-:W-:Y:S01]  /*e740*/  F2FP.F16.F32.PACK_AB R11, R74, R75 ;  /* 0x0000004b4a0b723e */ /* 0x000fe200000000ff */
[----:B------:R1:W-:Y:S04]  /*e750*/  STSM.16.M88.4 [R3+0x1000], R12 ;  /* 0x0010000c03007844 */ /* 0x0003e80000000200 */
[----:B------:R1:W-:Y:S01]  /*e760*/  STSM.16.M88.4 [R0+0x1000], R16 ;  /* 0x0010001000007844 */ /* 0x0003e20000000200 */
        /* <DEDUP_REMOVED lines=9> */
[----:B------:R-:W-:Y:S01]  /*e800*/  R2UR UR40, R66 ;  /* 0x00000000422872ca */ /* 0x000fe200000e0000 */
[----:B------:R-:W-:Y:S01]  /*e810*/  ULDC.64 UR4, c[0x0][0x198] ;  /* 0x0000660000047ab9 */ /* 0x000fe20000000a00 */
[----:B------:R-:W-:Y:S01]  /*e820*/  UMOV UR41, 0x20 ;  /* 0x0000002000297882 */ /* 0x000fe20000000000 */
[----:B------:R-:W-:-:S04]  /*e830*/  UIADD3 UR4, UP0, UR4, 0x670, URZ ;  /* 0x0000067004047890 */ /* 0x000fc8000ff1e03f */
[----:B------:R-:W2:Y:S01]  /*e840*/  S2UR UR43, SR_CTAID.Y ;  /* 0x00000000002b79c3 */ /* 0x000ea20000002600 */
[----:B------:R-:W-:-:S05]  /*e850*/  UIADD3.X UR5, URZ, UR5, URZ, UP0, !UPT ;  /* 0x000000053f057290 */ /* 0x000fca00087fe43f */
[----:B------:R-:W-:-:S09]  /*e860*/  UIADD3 UR40, UR40, 0x1000, URZ ;  /* 0x0000100028287890 */ /* 0x000fd2000fffe03f */
[----:B--2---:R2:W-:Y:S01]  /*e870*/  UTMASTG.4D [UR40], [UR4] ;  /* 0x00000028040073b5 */ /* 0x0045e20008018000 */
[----:B------:R0:W-:Y:S01]  /*e880*/  UTMACMDFLUSH ;  /* 0x00000000000079b7 */ /* 0x0001e20000000000 */
[----:B--2---:R-:W-:-:S04]  /*e890*/  DEPBAR.LE SB0, 0x1 ;  /* 0x000080400000791a */ /* 0x004fc80000000000 */
.L_x_56:
[----:B------:R-:W-:Y:S05]  /*e8a0*/  BSYNC B0 ;  /* 0x0000000000007941 */ /* 0x000fea0003800000 */
.L_x_55:
        /* <DEDUP_REMOVED lines=24> */
[----:B------:R-:W-:Y:S01]  /*ea30*/  UMOV UR9, 0x40 ;  /* 0x0000004000097882 */ /* 0x000fe20000000000 */
[----:B------:R-:W-:Y:S02]  /*ea40*/  UMOV UR10, UR42 ;  /* 0x0000002a000a7c82 */ /* 0x000fe40008000000 */
[----:B------:R-:W-:Y:S01]  /*ea50*/  UIADD3.X UR5, URZ, UR5, URZ, UP0, !UPT ;  /* 0x000000053f057290 */ /* 0x000fe200087fe43f */
[----:B------:R-:W2:Y:S08]  /*ea60*/  S2UR UR11, SR_CTAID.Y ;  /* 0x00000000000b79c3 */ /* 0x000eb00000002600 */
[----:B--2---:R2:W-:Y:S01]  /*ea70*/  UTMASTG.4D [UR8], [UR4] ;  /* 0x00000008040073b5 */ /* 0x0045e20008018000 */
[----:B------:R0:W-:Y:S01]  /*ea80*/  UTMACMDFLUSH ;  /* 0x00000000000079b7 */ /* 0x0001e20000000000 */
[----:B--2---:R-:W-:-:S04]  /*ea90*/  DEPBAR.LE SB0, 0x1 ;  /* 0x000080400000791a */ /* 0x004fc80000000000 */
.L_x_58:
[----:B------:R-:W-:Y:S05]  /*eaa0*/  BSYNC B0 ;  /* 0x0000000000007941 */ /* 0x000fea0003800000 */
.L_x_57:
        /* <DEDUP_REMOVED lines=31> */
.L_x_60:
[----:B------:R-:W-:Y:S05]  /*eca0*/  BSYNC B0 ;  /* 0x0000000000007941 */ /* 0x000fea0003800000 */
.L_x_59:
        /* <DEDUP_REMOVED lines=31> */
.L_x_62:
[----:B------:R-:W-:Y:S05]  /*eea0*/  BSYNC B0 ;  /* 0x0000000000007941 */ /* 0x000fea0003800000 */
.L_x_61:
[----:B------:R-:W-:Y:S06]  /*eeb0*/  BAR.SYNC.DEFER_BLOCKING 0x1, 0x80 ;  /* 0x0042000000007b1d */ /* 0x000fec0000010000 */
[----:B------:R-:W-:Y:S01]  /*eec0*/  BSSY B0, `(.L_x_63) ;  /* 0x0000015000007945 */ /* 0x000fe20003800000 */
[----:B------:R2:W-:Y:S04]  /*eed0*/  STSM.16.M88.4 [R3+0x1000], R12 ;  /* 0x0010000c03007844 */ /* 0x0005e80000000200 */
[----:B------:R2:W-:Y:S01]  /*eee0*/  STSM.16.M88.4 [R2], R16 ;  /* 0x0000001002007844 */ /* 0x0005e20000000200 */
[----:B------:R-:W-:Y:S01]  /*eef0*/  @!PT LDS RZ, [RZ] ;  /* 0x00000000fffff984 */ /* 0x000fe20000000800 */
[----:B------:R-:W-:Y:S01]  /*ef00*/  @!PT LDS RZ, [RZ] ;  /* 0x00000000fffff984 */ /* 0x000fe20000000800 */
[----:B------:R-:W-:Y:S01]  /*ef10*/  @!PT LDS RZ, [RZ] ;  /* 0x00000000fffff984 */ /* 0x000fe20000000800 */
[----:B------:R-:W-:Y:S01]  /*ef20*/  @!PT LDS RZ, [RZ] ;  /* 0x00000000fffff984 */ /* 0x000fe20000000800 */
[----:B------:R3:W-:Y:S06]  /*ef30*/  MEMBAR.ALL.CTA ;  /* 0x0000000000007992 */ /* 0x0007ec0000008000 */
[----:B---3--:R-:W3:Y:S02]  /*ef40*/  FENCE.VIEW.ASYNC.S ;  /* 0x00000000000073c6 */ /* 0x008ee40000000000 */
[----:B---3--:R-:W-:Y:S06]  /*ef50*/  BAR.SYNC.DEFER_BLOCKING 0x1, 0x80 ;  /* 0x0042000000007b1d */ /* 0x008fec0000010000 */
[----:B------:R-:W-:Y:S05]  /*ef60*/  @P1 BRA `(.L_x_64) ;  /* 0x0000000000281947 */ /* 0x000fea0003800000 */
[----:B------:R-:W-:Y:S01]  /*ef70*/  S2UR UR44, SR_CTAID.Z ;  /* 0x00000000002c79c3 */ /* 0x000fe20000002700 */
[----:B------:R-:W-:Y:S01]  /*ef80*/  R2UR UR40, R66 ;  /* 0x00000000422872ca */ /* 0x000fe200000e0000 */
[----:B------:R-:W-:Y:S01]  /*ef90*/  ULDC.64 UR4, c[0x0][0x198] ;  /* 0x0000660000047ab9 */ /* 0x000fe20000000a00 */
[----:B------:R-:W-:Y:S01]  /*efa0*/  UMOV UR41, 0xa0 ;  /* 0x000000a000297882 */ /* 0x000fe20000000000 */
[----:B------:R-:W-:-:S04]  /*efb0*/  UIADD3 UR4, UP0, UR4, 0x670, URZ ;  /* 0x0000067004047890 */ /* 0x000fc8000ff1e03f */
[----:B------:R-:W3:Y:S01]  /*efc0*/  S2UR UR43, SR_CTAID.Y ;  /* 0x00000000002b79c3 */ /* 0x000ee20000002600 */
[----:B------:R-:W-:-:S05]  /*efd0*/  UIADD3.X UR5, URZ, UR5, URZ, UP0, !UPT ;  /* 0x000000053f057290 */ /* 0x000fca00087fe43f */
[----:B------:R-:W-:-:S09]  /*efe0*/  UIADD3 UR40, UR40, 0x1000, URZ ;  /* 0x0000100028287890 */ /* 0x000fd2000fffe03f */
[----:B---3--:R3:W-:Y:S02]  /*eff0*/  UTMASTG.4D [UR40], [UR4] ;  /* 0x00000028040073b5 */ /* 0x0087e40008018000 */
[----:B---3--:R0:W-:Y:S02]  /*f000*/  UTMACMDFLUSH ;  /* 0x00000000000079b7 */ /* 0x0081e40000000000 */
.L_x_64:
[----:B------:R-:W-:Y:S05]  /*f010*/  BSYNC B0 ;  /* 0x0000000000007941 */ /* 0x000fea0003800000 */
.L_x_63:
[----:B------:R-:W-:Y:S01]  /*f020*/  UIADD3 UR37, UR37, -0x1, URZ ;  /* 0xffffffff25257890 */ /* 0x000fe2000fffe03f */
[----:B------:R-:W-:-:S04]  /*f030*/  DEPBAR.LE SB0, 0x0 ;  /* 0x000080000000791a */ /* 0x000fc80000000000 */
[----:B------:R-:W-:-:S04]  /*f040*/  USHF.L.U32 UR4, UR37, 0x3, URZ ;  /* 0x0000000325047899 */ /* 0x000fc8000800063f */
[----:B------:R-:W-:-:S04]  /*f050*/  ULOP3.LUT UR4, UR4, 0x8, URZ, 0xe2, !UPT ;  /* 0x0000000804047892 */ /* 0x000fc8000f8ee23f */
[----:B------:R-:W-:-:S06]  /*f060*/  ULOP3.LUT UR4, UR4, 0x18, URZ, 0x3c, !UPT ;  /* 0x0000001804047892 */ /* 0x000fcc000f8e3c3f */
[----:B-1----:R-:W-:-:S04]  /*f070*/  MOV R0, UR4 ;  /* 0x0000000400007c02 */ /* 0x002fc80008000f00 */
[----:B------:R-:W-:Y:S01]  /*f080*/  SYNCS.ARRIVE.TRANS64.A1T0 RZ, [R0+UR36+0x84090], RZ ;  /* 0x084090ff00ff79a7 */ /* 0x000fe20008100024 */
[----:B------:R-:W-:Y:S05]  /*f090*/  EXIT ;  /* 0x000000000000794d */ /* 0x000fea0003800000 */
.L_x_6:
[----:B------:R-:W-:-:S08]  /*f0a0*/  UISETP.NE.AND UP0, UPT, UR5, 0x1, UPT ;  /* 0x000000010500788c */ /* 0x000fd0000bf05270 */
[----:B------:R-:W1:-:S00]  /*f0b0*/  USETMAXREG.DEALLOC.CTAPOOL 0x18 ;  /* 0x00000018000079c8 */ /* 0x000e4000080e0500 */
[----:B------:R-:W-:-:S13]  /*f0c0*/  PLOP3.LUT P0, PT, PT, PT, UP0, 0x80, 0x0 ;  /* 0x000000000000781c */ /* 0x000fda0003f0f008 */
[----:B------:R-:W-:Y:S05]  /*f0d0*/  @P0 EXIT ;  /* 0x000000000000094d */ /* 0x000fea0003800000 */
[----:B------:R-:W2:Y:S01]  /*f0e0*/  S2UR UR11, SR_CTAID.X ;  /* 0x00000000000b79c3 */ /* 0x000ea20000002500 */
[----:B------:R-:W-:Y:S01]  /*f0f0*/  ELECT P3, URZ, PT ;  /* 0x00000000003f782f */ /* 0x000fe20003860000 */
[----:B------:R-:W-:Y:S01]  /*f100*/  BSSY B0, `(.L_x_65) ;  /* 0x0000035000007945 */ /* 0x000fe20003800000 */
[----:B-1----:R-:W-:Y:S02]  /*f110*/  MOV R0, RZ ;  /* 0x000000ff00007202 */ /* 0x002fe40000000f00 */
[----:B------:R-:W-:Y:S02]  /*f120*/  MOV R7, RZ ;  /* 0x000000ff00077202 */ /* 0x000fe40000000f00 */
[----:B------:R-:W-:Y:S01]  /*f130*/  MOV R3, RZ ;  /* 0x000000ff00037202 */ /* 0x000fe20000000f00 */
[----:B------:R-:W1:Y:S08]  /*f140*/  S2UR UR36, SR_CTAID.Y ;  /* 0x00000000002479c3 */ /* 0x000e700000002600 */
[----:B------:R-:W3:Y:S01]  /*f150*/  S2UR UR37, SR_CTAID.Z ;  /* 0x00000000002579c3 */ /* 0x000ee20000002700 */
[----:B--2---:R-:W-:Y:S01]  /*f160*/  USHF.L.U32 UR11, UR11, 0x7, URZ ;  /* 0x000000070b0b7899 */ /* 0x004fe2000800063f */
[----:B------:R-:W-:Y:S11]  /*f170*/  @!P3 BRA `(.L_x_66) ;  /* 0x0000000000b4b947 */ /* 0x000ff60003800000 */
[----:B------:R-:W2:Y:S01]  /*f180*/  S2R R3, SR_CgaCtaId ;  /* 0x0000000000037919 */ /* 0x000ea20000008800 */
[----:B------:R-:W-:Y:S02]  /*f190*/  MOV R2, 0x400 ;  /* 0x0000040000027802 */ /* 0x000fe40000000f00 */
[----:B------:R-:W-:Y:S02]  /*f1a0*/  MOV R4, 0x1 ;  /* 0x0000000100047802 */ /* 0x000fe40000000f00 */
[----:B--2---:R-:W-:Y:S02]  /*f1b0*/  LEA R3, R3, R2, 0x18 ;  /* 0x0000000203037211 */ /* 0x004fe400078ec0ff */
[----:B------:R-:W-:-:S04]  /*f1c0*/  SHF.L.U32 R2, R4, 0x1f, RZ ;  /* 0x0000001f04027819 */ /* 0x000fc800000006ff */
[----:B------:R-:W2:Y:S02]  /*f1d0*/  SYNCS.PHASECHK.TRANS64.TRYWAIT P0, [R3+URZ+0x84060], R2 ;  /* 0x08406002030075a7 */ /* 0x000ea4000800017f */
[----:B--2---:R-:W-:Y:S05]  /*f1e0*/  @!P0 BRA `(.L_x_67) ;  /* 0x0000001400a88947 */ /* 0x004fea0003800000 */
.L_x_103:
[----:B------:R-:W-:Y:S01]  /*f1f0*/  ULOP3.LUT UR5, UR4, 0x2, URZ, 0xfc, !UPT ;  /* 0x0000000204057892 */ /* 0x000fe2000f8efc3f */
[----:B--2---:R-:W-:-:S03]  /*f200*/  @P2 MOV R2, 0x6000 ;  /* 0x0000600000022802 */ /* 0x004fc60000000f00 */
[----:B------:R-:W-:Y:S01]  /*f210*/  UPRMT UR5, UR5, 0x9910, URZ ;  /* 0x0000991005057896 */ /* 0x000fe2000800003f */
[----:B------:R2:W-:Y:S03]  /*f220*/  @P2 SYNCS.ARRIVE.TRANS64 RZ, [R3+URZ+0x84050], R2 ;  /* 0x0840500203ff29a7 */ /* 0x0005e6000800003f */
[----:B------:R-:W-:-:S06]  /*f230*/  UISETP.NE.AND UP0, UPT, UR5, 0x2, UPT ;  /* 0x000000020500788c */ /* 0x000fcc000bf05270 */
[----:B------:R-:W-:-:S13]  /*f240*/  PLOP3.LUT P0, PT, PT, PT, UP0, 0x80, 0x0 ;  /* 0x000000000000781c */ /* 0x000fda0003f0f008 */
[----:B--2---:R-:W-:Y:S05]  /*f250*/  @P0 BRA `(.L_x_68) ;  /* 0x0000000000040947 */ /* 0x004fea0003800000 */
[----:B-1-3--:R-:W-:Y:S01]  /*f260*/  BPT.TRAP 0x1 ;  /* 0x000000040000795c */ /* 0x00afe20000300000 */
.L_x_68:
[----:B------:R-:W-:-:S04]  /*f270*/  LOP3.LUT P0, RZ, R6, 0x1f, RZ, 0xc0, !PT ;  /* 0x0000001f06ff7812 */ /* 0x000fc8000780c0ff */
[----:B------:R-:W-:-:S13]  /*f280*/  PLOP3.LUT P0, PT, P0, P2, PT, 0x2a, 0x0 ;  /* 0x000000000000781c */ /* 0x000fda0000704572 */
[----:B------:R-:W-:Y:S05]  /*f290*/  @P0 BRA `(.L_x_69) ;  /* 0x0000000000040947 */ /* 0x000fea0003800000 */
[----:B-1-3--:R-:W-:Y:S01]  /*f2a0*/  BPT.TRAP 0x1 ;  /* 0x000000040000795c */ /* 0x00afe20000300000 */
.L_x_69:
[----:B------:R-:W-:Y:S01]  /*f2b0*/  R2UR UR8, R3 ;  /* 0x00000000030872ca */ /* 0x000fe200000e0000 */
[----:B------:R-:W-:Y:S01]  /*f2c0*/  ULDC.64 UR6, c[0x0][0x198] ;  /* 0x0000660000067ab9 */ /* 0x000fe20000000a00 */
[----:B------:R-:W-:Y:S01]  /*f2d0*/  UMOV UR14, 0x0 ;  /* 0x00000000000e7882 */ /* 0x000fe20000000000 */
[----:B------:R-:W-:Y:S01]  /*f2e0*/  UIADD3 UR6, UP0, UR6, 0xf0, URZ ;  /* 0x000000f006067890 */ /* 0x000fe2000ff1e03f */
[----:B------:R-:W-:Y:S01]  /*f2f0*/  MOV R7, 0x40 ;  /* 0x0000004000077802 */ /* 0x000fe20000000f00 */
[----:B------:R-:W-:Y:S01]  /*f300*/  UMOV UR15, 0x10000000 ;  /* 0x10000000000f7882 */ /* 0x000fe20000000000 */
[----:B------:R-:W-:Y:S01]  /*f310*/  UMOV UR10, URZ ;  /* 0x0000003f000a7c82 */ /* 0x000fe20008000000 */
[----:B------:R-:W-:Y:S01]  /*f320*/  UIADD3.X UR7, URZ, UR7, URZ, UP0, !UPT ;  /* 0x000000073f077290 */ /* 0x000fe200087fe43f */
[----:B------:R-:W-:Y:S01]  /*f330*/  MOV R3, 0x1 ;  /* 0x0000000100037802 */ /* 0x000fe20000000f00 */
[----:B-1----:R-:W-:Y:S01]  /*f340*/  UMOV UR12, UR36 ;  /* 0x00000024000c7c82 */ /* 0x002fe20008000000 */
[----:B---3--:R-:W-:Y:S01]  /*f350*/  UMOV UR13, UR37 ;  /* 0x00000025000d7c82 */ /* 0x008fe20008000000 */
[----:B------:R-:W-:Y:S01]  /*f360*/  UMOV UR18, 0x40 ;  /* 0x0000004000127882 */ /* 0x000fe20000000000 */
[----:B------:R-:W-:Y:S01]  /*f370*/  UMOV UR19, UR11 ;  /* 0x0000000b00137c82 */ /* 0x000fe20008000000 */
[----:B------:R-:W-:-:S02]  /*f380*/  UIADD3 UR9, UR8, 0x84050, URZ ;  /* 0x0008405008097890 */ /* 0x000fc4000fffe03f */
[----:B------:R-:W-:Y:S02]  /*f390*/  UIADD3 UR16, UR8, 0x2000, URZ ;  /* 0x0000200008107890 */ /* 0x000fe4000fffe03f */
[----:B------:R-:W-:Y:S01]  /*f3a0*/  UIADD3 UR32, UR8, 0x4000, URZ ;  /* 0x0000400008207890 */ /* 0x000fe2000fffe03f */
[----:B------:R-:W-:Y:S01]  /*f3b0*/  UMOV UR20, UR36 ;  /* 0x0000002400147c82 */ /* 0x000fe20008000000 */
[----:B------:R-:W-:Y:S01]  /*f3c0*/  UMOV UR21, UR37 ;  /* 0x0000002500157c82 */ /* 0x000fe20008000000 */
[----:B------:R-:W-:Y:S01]  /*f3d0*/  UMOV UR17, UR9 ;  /* 0x0000000900117c82 */ /* 0x000fe20008000000 */
[----:B------:R-:W-:Y:S01]  /*f3e0*/  UMOV UR34, 0x80 ;  /* 0x0000008000227882 */ /* 0x000fe20000000000 */
[----:B------:R-:W-:Y:S01]  /*f3f0*/  UMOV UR35, UR11 ;  /* 0x0000000b00237c82 */ /* 0x000fe20008000000 */
[----:B------:R-:W-:Y:S01]  /*f400*/  UMOV UR33, UR9 ;  /* 0x0000000900217c82 */ /* 0x000fe20008000000 */
[----:B------:R2:W-:Y:S01]  /*f410*/  UTMALDG.4D [UR8], [UR6], desc[UR14] ;  /* 0x00000e08060075b4 */ /* 0x0005e20008019000 */
[----:B------:R2:W-:Y:S01]  /*f420*/  UTMALDG.4D [UR16], [UR6], desc[UR14] ;  /* 0x00000e10060075b4 */ /* 0x0005e20008019000 */
[----:B------:R2:W-:Y:S02]  /*f430*/  UTMALDG.4D [UR32], [UR6], desc[UR14] ;  /* 0x00000e20060075b4 */ /* 0x0005e40008019000 */
[----:B--2---:R-:W-:Y:S01]  /*f440*/  NOP ;  /* 0x0000000000007918 */ /* 0x004fe20000000000 */
.L_x_66:
[----:B-1-3--:R-:W-:Y:S05]  /*f450*/  BSYNC B0 ;  /* 0x0000000000007941 */ /* 0x00afea0003800000 */
.L_x_65:
[----:B------:R-:W1:Y:S01]  /*f460*/  LDC R2, c[0x0][0x28c] ;  /* 0x0000a300ff027b82 */ /* 0x000e620000000800 */
[----:B------:R-:W-:Y:S01]  /*f470*/  BSSY B0, `(.L_x_70) ;  /* 0x0000031000007945 */ /* 0x000fe20003800000 */
[----:B-1----:R-:W-:-:S13]  /*f480*/  ISETP.GT.AND P4, PT, R2, RZ, P3 ;  /* 0x000000ff0200720c */ /* 0x002fda0001f84270 */
[----:B------:R-:W-:Y:S05]  /*f490*/  @!P4 BRA `(.L_x_71) ;  /* 0x0000000000b8c947 */ /* 0x000fea0003800000 */
[----:B------:R-:W1:Y:S01]  /*f4a0*/  S2R R5, SR_CgaCtaId ;  /* 0x0000000000057919 */ /* 0x000e620000008800 */
[----:B------:R-:W-:-:S04]  /*f4b0*/  MOV R0, 0x400 ;  /* 0x0000040000007802 */ /* 0x000fc80000000f00 */
[----:B-1----:R-:W-:Y:S02]  /*f4c0*/  LEA R5, R5, R0, 0x18 ;  /* 0x0000000005057211 */ /* 0x002fe400078ec0ff */
[----:B------:R-:W-:-:S04]  /*f4d0*/  MOV R0, 0x1 ;  /* 0x0000000100007802 */ /* 0x000fc80000000f00 */
[----:B------:R-:W-:-:S04]  /*f4e0*/  SHF.L.U32 R0, R0, 0x1f, RZ ;  /* 0x0000001f00007819 */ /* 0x000fc800000006ff */
[----:B------:R-:W1:Y:S02]  /*f4f0*/  SYNCS.PHASECHK.TRANS64.TRYWAIT P0, [R5+URZ+0x84028], R0 ;  /* 0x08402800050075a7 */ /* 0x000e64000800017f */
[----:B-1----:R-:W-:Y:S05]  /*f500*/  @!P0 BRA `(.L_x_72) ;  /* 0x0000001000f48947 */ /* 0x002fea0003800000 */
.L_x_104:
[----:B------:R-:W-:Y:S01]  /*f510*/  ULOP3.LUT UR5, UR4, 0x2, URZ, 0xfc, !UPT ;  /* 0x0000000204057892 */ /* 0x000fe2000f8efc3f */
[----:B-1----:R-:W-:-:S03]  /*f520*/  @P2 MOV R0, 0x18000 ;  /* 0x0001800000002802 */ /* 0x002fc60000000f00 */
[----:B------:R-:W-:Y:S01]  /*f530*/  UPRMT UR5, UR5, 0x9910, URZ ;  /* 0x0000991005057896 */ /* 0x000fe2000800003f */
[----:B------:R1:W-:Y:S03]  /*f540*/  @P2 SYNCS.ARRIVE.TRANS64 RZ, [R5+URZ+0x84000], R0 ;  /* 0x0840000005ff29a7 */ /* 0x0003e6000800003f */
[----:B------:R-:W-:-:S06]  /*f550*/  UISETP.NE.AND UP0, UPT, UR5, 0x2, UPT ;  /* 0x000000020500788c */ /* 0x000fcc000bf05270 */
[----:B------:R-:W-:-:S13]  /*f560*/  PLOP3.LUT P0, PT, PT, PT, UP0, 0x80, 0x0 ;  /* 0x000000000000781c */ /* 0x000fda0003f0f008 */
[----:B-1----:R-:W-:Y:S05]  /*f570*/  @P0 BRA `(.L_x_73) ;  /* 0x0000000000040947 */ /* 0x002fea0003800000 */
[----:B------:R-:W-:Y:S01]  /*f580*/  BPT.TRAP 0x1 ;  /* 0x000000040000795c */ /* 0x000fe20000300000 */
.L_x_73:
[----:B------:R-:W-:-:S04]  /*f590*/  LOP3.LUT P0, RZ, R6, 0x1f, RZ, 0xc0, !PT ;  /* 0x0000001f06ff7812 */ /* 0x000fc8000780c0ff */
[----:B------:R-:W-:-:S13]  /*f5a0*/  PLOP3.LUT P0, PT, P0, P2, PT, 0x2a, 0x0 ;  /* 0x000000000000781c */ /* 0x000fda0000704572 */
[----:B------:R-:W-:Y:S05]  /*f5b0*/  @P0 BRA `(.L_x_74) ;  /* 0x0000000000040947 */ /* 0x000fea0003800000 */
[----:B------:R-:W-:Y:S01]  /*f5c0*/  BPT.TRAP 0x1 ;  /* 0x000000040000795c */ /* 0x000fe20000300000 */
.L_x_74:
[----:B------:R-:W-:Y:S01]  /*f5d0*/  R2UR UR16, R5 ;  /* 0x00000000051072ca */ /* 0x000fe200000e0000 */
[----:B------:R-:W-:Y:S01]  /*f5e0*/  ULDC.64 UR6, c[0x0][0x198] ;  /* 0x0000660000067ab9 */ /* 0x000fe20000000a00 */
[----:B------:R-:W-:Y:S01]  /*f5f0*/  UMOV UR35, URZ ;  /* 0x0000003f00237c82 */ /* 0x000fe20008000000 */
[----:B------:R-:W-:Y:S01]  /*f600*/  UIADD3 UR6, UP0, UR6, 0x1f0, URZ ;  /* 0x000001f006067890 */ /* 0x000fe2000ff1e03f */
[----:B------:R-:W-:Y:S01]  /*f610*/  MOV R0, 0x1 ;  /* 0x0000000100007802 */ /* 0x000fe20000000f00 */
[----:B------:R-:W-:Y:S01]  /*f620*/  UMOV UR8, 0x0 ;  /* 0x0000000000087882 */ /* 0x000fe20000000000 */
[----:B------:R-:W-:Y:S01]  /*f630*/  UMOV UR9, 0x10000000 ;  /* 0x1000000000097882 */ /* 0x000fe20000000000 */
[----:B------:R-:W-:Y:S01]  /*f640*/  UIADD3.X UR7, URZ, UR7, URZ, UP0, !UPT ;  /* 0x000000073f077290 */ /* 0x000fe200087fe43f */
[----:B------:R-:W-:Y:S01]  /*f650*/  UMOV UR34, URZ ;  /* 0x0000003f00227c82 */ /* 0x000fe20008000000 */
[----:B------:R-:W-:Y:S01]  /*f660*/  UMOV UR26, 0x40 ;  /* 0x00000040001a7882 */ /* 0x000fe20000000000 */
[----:B------:R-:W-:Y:S01]  /*f670*/  UMOV UR28, UR36 ;  /* 0x00000024001c7c82 */ /* 0x000fe20008000000 */
[----:B------:R-:W-:-:S02]  /*f680*/  UMOV UR29, UR37 ;  /* 0x00000025001d7c82 */ /* 0x000fc40008000000 */
[----:B------:R-:W-:Y:S02]  /*f690*/  UIADD3 UR32, UR16, 0xc000, URZ ;  /* 0x0000c00010207890 */ /* 0x000fe4000fffe03f */
[----:B------:R-:W-:Y:S02]  /*f6a0*/  UIADD3 UR33, UR16, 0x84000, URZ ;  /* 0x0008400010217890 */ /* 0x000fe4000fffe03f */
[----:B------:R-:W-:Y:S02]  /*f6b0*/  UIADD3 UR24, UR16, 0x14000, URZ ;  /* 0x0001400010187890 */ /* 0x000fe4000fffe03f */
[----:B------:R-:W-:Y:S01]  /*f6c0*/  UIADD3 UR16, UR16, 0x1c000, URZ ;  /* 0x0001c00010107890 */ /* 0x000fe2000fffe03f */
[----:B------:R-:W-:Y:S02]  /*f6d0*/  UMOV UR27, UR35 ;  /* 0x00000023001b7c82 */ /* 0x000fe40008000000 */
[----:B------:R-:W-:Y:S01]  /*f6e0*/  UMOV UR25, UR33 ;  /* 0x0000002100197c82 */ /* 0x000fe20008000000 */
[----:B------:R-:W-:Y:S01]  /*f6f0*/  UMOV UR18, 0x80 ;  /* 0x0000008000127882 */ /* 0x000fe20000000000 */
[----:B------:R-:W-:Y:S01]  /*f700*/  UMOV UR20, UR36 ;  /* 0x0000002400147c82 */ /* 0x000fe20008000000 */
[----:B------:R-:W-:Y:S01]  /*f710*/  UMOV UR21, UR37 ;  /* 0x0000002500157c82 */ /* 0x000fe20008000000 */
[----:B------:R-:W-:Y:S01]  /*f720*/  UMOV UR19, UR35 ;  /* 0x0000002300137c82 */ /* 0x000fe20008000000 */
[----:B------:R1:W-:Y:S01]  /*f730*/  UTMALDG.4D [UR32], [UR6], desc[UR8] ;  /* 0x00000820060075b4 */ /* 0x0003e20008019000 */
[----:B------:R-:W-:Y:S01]  /*f740*/  UMOV UR17, UR33 ;  /* 0x0000002100117c82 */ /* 0x000fe20008000000 */
[----:B------:R1:W-:Y:S01]  /*f750*/  UTMALDG.4D [UR24], [UR6], desc[UR8] ;  /* 0x00000818060075b4 */ /* 0x0003e20008019000 */
[----:B------:R1:W-:Y:S02]  /*f760*/  UTMALDG.4D [UR16], [UR6], desc[UR8] ;  /* 0x00000810060075b4 */ /* 0x0003e40008019000 */
[----:B-1----:R-:W-:Y:S01]  /*f770*/  NOP ;  /* 0x0000000000007918 */ /* 0x002fe20000000000 */
.L_x_71:
[----:B------:R-:W-:Y:S05]  /*f780*/  BSYNC B0 ;  /* 0x0000000000007941 */ /* 0x000fea0003800000 */
.L_x_70:
[----:B------:R-:W-:Y:S04]  /*f790*/  BSSY B0, `(.L_x_75) ;  /* 0x0000033000007945 */ /* 0x000fe80003800000 */
[----:B------:R-:W-:Y:S05]  /*f7a0*/  @!P3 BRA `(.L_x_76) ;  /* 0x0000000000c4b947 */ /* 0x000fea0003800000 */
[----:B------:R-:W1:Y:S01]  /*f7b0*/  S2R R5, SR_CgaCtaId ;  /* 0x0000000000057919 */ /* 0x000e620000008800 */
[----:B------:R-:W-:-:S04]  /*f7c0*/  MOV R4, 0x400 ;  /* 0x0000040000047802 */ /* 0x000fc80000000f00 */
[----:B-1----:R-:W-:Y:S02]  /*f7d0*/  LEA R8, R5, R4, 0x18 ;  /* 0x0000000405087211 */ /* 0x002fe400078ec0ff */
[----:B------:R-:W-:Y:S02]  /*f7e0*/  MOV R5, 0x1 ;  /* 0x0000000100057802 */ /* 0x000fe40000000f00 */
[----:B------:R-:W-:Y:S02]  /*f7f0*/  LEA R4, R3, R8, 0x3 ;  /* 0x0000000803047211 */ /* 0x000fe400078e18ff */
[----:B------:R-:W-:-:S04]  /*f800*/  SHF.L.U32 R5, R5, 0x1f, RZ ;  /* 0x0000001f05057819 */ /* 0x000fc800000006ff */
[----:B------:R-:W1:Y:S02]  /*f810*/  SYNCS.PHASECHK.TRANS64.TRYWAIT P0, [R4+URZ+0x84060], R5 ;  /* 0x08406005040075a7 */ /* 0x000e64000800017f */
[----:B-1----:R-:W-:Y:S05]  /*f820*/  @!P0 BRA `(.L_x_77) ;  /* 0x0000001000408947 */ /* 0x002fea0003800000 */
.L_x_105:
        /* <DEDUP_REMOVED lines=8> */
.L_x_78:
[----:B------:R-:W-:-:S04]  /*f8b0*/  LOP3.LUT P0, RZ, R6, 0x1f, RZ, 0xc0, !PT ;  /* 0x0000001f06ff7812 */ /* 0x000fc8000780c0ff */
[----:B------:R-:W-:-:S13]  /*f8c0*/  PLOP3.LUT P0, PT, P0, P2, PT, 0x2a, 0x0 ;  /* 0x000000000000781c */ /* 0x000fda0000704572 */
[----:B------:R-:W-:Y:S05]  /*f8d0*/  @P0 BRA `(.L_x_79) ;  /* 0x0000000000040947 */ /* 0x000fea0003800000 */
[----:B------:R-:W-:Y:S01]  /*f8e0*/  BPT.TRAP 0x1 ;  /* 0x000000040000795c */ /* 0x000fe20000300000 */
.L_x_79:
[----:B------:R-:W-:Y:S01]  /*f8f0*/  R2UR UR24, R3 ;  /* 0x00000000031872ca */ /* 0x000fe200000e0000 */
[----:B------:R-:W-:Y:S01]  /*f900*/  ULDC.64 UR6, c[0x0][0x198] ;  /* 0x0000660000067ab9 */ /* 0x000fe20000000a00 */
[----:B------:R-:W-:Y:S01]  /*f910*/  R2UR UR5, R8 ;  /* 0x00000000080572ca */ /* 0x000fe200000e0000 */
[----:B------:R-:W-:Y:S01]  /*f920*/  UIADD3 UR6, UP0, UR6, 0xf0, URZ ;  /* 0x000000f006067890 */ /* 0x000fe2000ff1e03f */
[----:B------:R-:W-:Y:S01]  /*f930*/  R2UR UR27, R7 ;  /* 0x00000000071b72ca */ /* 0x000fe200000e0000 */
[----:B------:R-:W-:Y:S01]  /*f940*/  UMOV UR8, 0x0 ;  /* 0x0000000000087882 */ /* 0x000fe20000000000 */
[----:B------:R-:W-:Y:S01]  /*f950*/  R2UR UR25, R4 ;  /* 0x00000000041972ca */ /* 0x000fe200000e0000 */
[----:B------:R-:W-:Y:S01]  /*f960*/  UIADD3.X UR7, URZ, UR7, URZ, UP0, !UPT ;  /* 0x000000073f077290 */ /* 0x000fe200087fe43f */
[----:B------:R-:W-:Y:S01]  /*f970*/  UMOV UR9, 0x10000000 ;  /* 0x1000000000097882 */ /* 0x000fe20000000000 */
[----:B------:R-:W-:Y:S01]  /*f980*/  UMOV UR26, URZ ;  /* 0x0000003f001a7c82 */ /* 0x000fe20008000000 */
[----:B------:R-:W-:Y:S01]  /*f990*/  UMOV UR28, UR36 ;  /* 0x00000024001c7c82 */ /* 0x000fe20008000000 */
[----:B------:R-:W-:Y:S01]  /*f9a0*/  UMOV UR29, UR37 ;  /* 0x00000025001d7c82 */ /* 0x000fe20008000000 */
[----:B------:R-:W-:Y:S01]  /*f9b0*/  UMOV UR18, 0x40 ;  /* 0x0000004000127882 */ /* 0x000fe20000000000 */
[----:B------:R-:W-:-:S02]  /*f9c0*/  UMOV UR20, UR36 ;  /* 0x0000002400147c82 */ /* 0x000fc40008000000 */
[----:B------:R-:W-:Y:S02]  /*f9d0*/  UIMAD UR24, UR24, 0x6000, UR5 ;  /* 0x00006000181878a4 */ /* 0x000fe4000f8e0205 */
[----:B------:R-:W-:Y:S02]  /*f9e0*/  UIADD3 UR27, UR11, UR27, URZ ;  /* 0x0000001b0b1b7290 */ /* 0x000fe4000fffe03f */
[----:B------:R-:W-:Y:S02]  /*f9f0*/  UIADD3 UR25, UR25, 0x84050, URZ ;  /* 0x0008405019197890 */ /* 0x000fe4000fffe03f */
[----:B------:R-:W-:Y:S02]  /*fa00*/  UIADD3 UR16, UR24, 0x2000, URZ ;  /* 0x0000200018107890 */ /* 0x000fe4000fffe03f */
[----:B------:R-:W-:Y:S01]  /*fa10*/  UIADD3 UR32, UR24, 0x4000, URZ ;  /* 0x0000400018207890 */ /* 0x000fe2000fffe03f */
[----:B------:R-:W-:Y:S02]  /*fa20*/  UMOV UR21, UR37 ;  /* 0x0000002500157c82 */ /* 0x000fe40008000000 */
[----:B------:R-:W-:Y:S01]  /*fa30*/  UMOV UR17, UR25 ;  /* 0x0000001900117c82 */ /* 0x000fe20008000000 */
[----:B------:R-:W-:Y:S01]  /*fa40*/  UMOV UR19, UR27 ;  /* 0x0000001b00137c82 */ /* 0x000fe20008000000 */
[----:B------:R-:W-:Y:S01]  /*fa50*/  UMOV UR34, 0x80 ;  /* 0x0000008000227882 */ /* 0x000fe20000000000 */
[----:B------:R-:W-:Y:S01]  /*fa60*/  UMOV UR33, UR25 ;  /* 0x0000001900217c82 */ /* 0x000fe20008000000 */
[----:B------:R1:W-:Y:S01]  /*fa70*/  UTMALDG.4D [UR24], [UR6], desc[UR8] ;  /* 0x00000818060075b4 */ /* 0x0003e20008019000 */
[----:B------:R-:W-:Y:S01]  /*fa80*/  UMOV UR35, UR27 ;  /* 0x0000001b00237c82 */ /* 0x000fe20008000000 */
[----:B------:R1:W-:Y:S01]  /*fa90*/  UTMALDG.4D [UR16], [UR6], desc[UR8] ;  /* 0x00000810060075b4 */ /* 0x0003e20008019000 */
[----:B------:R1:W-:Y:S02]  /*faa0*/  UTMALDG.4D [UR32], [UR6], desc[UR8] ;  /* 0x00000820060075b4 */ /* 0x0003e40008019000 */
[----:B-1----:R-:W-:Y:S01]  /*fab0*/  NOP ;  /* 0x0000000000007918 */ /* 0x002fe20000000000 */
.L_x_76:
[----:B------:R-:W-:Y:S05]  /*fac0*/  BSYNC B0 ;  /* 0x0000000000007941 */ /* 0x000fea0003800000 */
.L_x_75:
[----:B------:R-:W-:Y:S01]  /*fad0*/  BSSY B0, `(.L_x_80) ;  /* 0x0000035000007945 */ /* 0x000fe20003800000 */
[----:B------:R-:W-:-:S03]  /*fae0*/  MOV R8, RZ ;  /* 0x000000ff00087202 */ /* 0x000fc60000000f00 */
        /* <DEDUP_REMOVED lines=9> */
.L_x_106:
        /* <DEDUP_REMOVED lines=8> */
.L_x_83:
[----:B------:R-:W-:-:S04]  /*fc00*/  LOP3.LUT P0, RZ, R6, 0x1f, RZ, 0xc0, !PT ;  /* 0x0000001f06ff7812 */ /* 0x000fc8000780c0ff */
[----:B------:R-:W-:-:S13]  /*fc10*/  PLOP3.LUT P0, PT, P0, P2, PT, 0x2a, 0x0 ;  /* 0x000000000000781c */ /* 0x000fda0000704572 */
[----:B------:R-:W-:Y:S05]  /*fc20*/  @P0 BRA `(.L_x_84) ;  /* 0x0000000000040947 */ /* 0x000fea0003800000 */
[----:B------:R-:W-:Y:S01]  /*fc30*/  BPT.TRAP 0x1 ;  /* 0x000000040000795c */ /* 0x000fe20000300000 */
.L_x_84:
[C---:B------:R-:W-:Y:S01]  /*fc40*/  IMAD R5, R0.reuse, 0x18000, R5 ;  /* 0x0001800000057824 */ /* 0x040fe200078e0205 */
[----:B------:R-:W-:Y:S01]  /*fc50*/  R2UR UR25, R3 ;  /* 0x00000000031972ca */ /* 0x000fe200000e0000 */
[----:B------:R-:W-:Y:S01]  /*fc60*/  ULDC.64 UR6, c[0x0][0x198] ;  /* 0x0000660000067ab9 */ /* 0x000fe20000000a00 */
[----:B------:R-:W-:Y:S01]  /*fc70*/  UMOV UR27, URZ ;  /* 0x0000003f001b7c82 */ /* 0x000fe20008000000 */
[----:B------:R-:W-:Y:S01]  /*fc80*/  UIADD3 UR6, UP0, UR6, 0x2f0, URZ ;  /* 0x000002f006067890 */ /* 0x000fe2000ff1e03f */
[----:B------:R-:W-:Y:S01]  /*fc90*/  R2UR UR32, R5 ;  /* 0x00000000052072ca */ /* 0x000fe200000e0000 */
[----:B------:R-:W-:Y:S01]  /*fca0*/  UMOV UR8, 0x0 ;  /* 0x0000000000087882 */ /* 0x000fe20000000000 */
[----:B------:R-:W-:Y:S01]  /*fcb0*/  UMOV UR9, 0x10000000 ;  /* 0x1000000000097882 */ /* 0x000fe20000000000 */
[----:B------:R-:W-:Y:S01]  /*fcc0*/  UIADD3.X UR7, URZ, UR7, URZ, UP0, !UPT ;  /* 0x000000073f077290 */ /* 0x000fe200087fe43f */
[----:B------:R-:W-:Y:S01]  /*fcd0*/  IADD3 R0, R0, 0x1, RZ ;  /* 0x0000000100007810 */ /* 0x000fe20007ffe0ff */
[----:B------:R-:W-:Y:S01]  /*fce0*/  UMOV UR26, URZ ;  /* 0x0000003f001a7c82 */ /* 0x000fe20008000000 */
[----:B------:R-:W-:Y:S01]  /*fcf0*/  UMOV UR28, UR36 ;  /* 0x00000024001c7c82 */ /* 0x000fe20008000000 */
[----:B------:R-:W-:Y:S01]  /*fd00*/  UMOV UR29, UR37 ;  /* 0x00000025001d7c82 */ /* 0x000fe20008000000 */
[----:B------:R-:W-:Y:S01]  /*fd10*/  UMOV UR18, 0x40 ;  /* 0x0000004000127882 */ /* 0x000fe20000000000 */
[----:B------:R-:W-:Y:S01]  /*fd20*/  UIADD3 UR25, UR25, 0x84000, URZ ;  /* 0x0008400019197890 */ /* 0x000fe2000fffe03f */
[----:B------:R-:W-:Y:S01]  /*fd30*/  MOV R8, 0x1 ;  /* 0x0000000100087802 */ /* 0x000fe20000000f00 */
[----:B------:R-:W-:Y:S01]  /*fd40*/  UMOV UR20, UR36 ;  /* 0x0000002400147c82 */ /* 0x000fe20008000000 */
[----:B------:R-:W-:Y:S01]  /*fd50*/  UMOV UR21, UR37 ;  /* 0x0000002500157c82 */ /* 0x000fe20008000000 */
[----:B------:R-:W-:-:S02]  /*fd60*/  UIADD3 UR24, UR32, 0xc000, URZ ;  /* 0x0000c00020187890 */ /* 0x000fc4000fffe03f */
[----:B------:R-:W-:Y:S02]  /*fd70*/  UIADD3 UR16, UR32, 0x14000, URZ ;  /* 0x0001400020107890 */ /* 0x000fe4000fffe03f */
[----:B------:R-:W-:Y:S01]  /*fd80*/  UIADD3 UR32, UR32, 0x1c000, URZ ;  /* 0x0001c00020207890 */ /* 0x000fe2000fffe03f */
[----:B------:R-:W-:Y:S01]  /*fd90*/  UMOV UR19, UR27 ;  /* 0x0000001b00137c82 */ /* 0x000fe20008000000 */
[----:B------:R-:W-:Y:S01]  /*fda0*/  UMOV UR17, UR25 ;  /* 0x0000001900117c82 */ /* 0x000fe20008000000 */
[----:B------:R-:W-:Y:S01]  /*fdb0*/  UMOV UR34, 0x80 ;  /* 0x0000008000227882 */ /* 0x000fe20000000000 */
[----:B------:R-:W-:Y:S01]  /*fdc0*/  UMOV UR35, UR27 ;  /* 0x0000001b00237c82 */ /* 0x000fe20008000000 */
[----:B------:R1:W-:Y:S01]  /*fdd0*/  UTMALDG.4D [UR24], [UR6], desc[UR8] ;  /* 0x00000818060075b4 */ /* 0x0003e20008019000 */
[----:B------:R-:W-:Y:S01]  /*fde0*/  UMOV UR33, UR25 ;  /* 0x0000001900217c82 */ /* 0x000fe20008000000 */
[----:B------:R1:W-:Y:S02]  /*fdf0*/  UTMALDG.4D [UR16], [UR6], desc[UR8] ;  /* 0x00000810060075b4 */ /* 0x0003e40008019000 */
[----:B------:R1:W-:Y:S02]  /*fe00*/  UTMALDG.4D [UR32], [UR6], desc[UR8] ;  /* 0x00000820060075b4 */ /* 0x0003e40008019000 */
[----:B-1----:R-:W-:Y:S01]  /*fe10*/  NOP ;  /* 0x0000000000007918 */ /* 0x002fe20000000000 */
.L_x_81:
[----:B------:R-:W-:Y:S05]  /*fe20*/  BSYNC B0 ;  /* 0x0000000000007941 */ /* 0x000fea0003800000 */
.L_x_80:
[----:B------:R-:W-:-:S13]  /*fe30*/  ISETP.GE.AND P0, PT, R2, 0x101, PT ;  /* 0x000001010200780c */ /* 0x000fda0003f06270 */
[----:B------:R-:W-:Y:S05]  /*fe40*/  @!P0 EXIT ;  /* 0x000000000000894d */ /* 0x000fea0003800000 */
[----:B------:R-:W-:Y:S01]  /*fe50*/  IADD3 R2, R2, 0xff, RZ ;  /* 0x000000ff02027810 */ /* 0x000fe20007ffe0ff */
[----:B------:R-:W-:Y:S01]  /*fe60*/  BSSY B0, `(.L_x_85) ;  /* 0x0000077000007945 */ /* 0x000fe20003800000 */
[----:B------:R-:W-:Y:S02]  /*fe70*/  LOP3.LUT P0, RZ, R6, 0x1f, RZ, 0xc0, !PT ;  /* 0x0000001f06ff7812 */ /* 0x000fe4000780c0ff */
[----:B------:R-:W-:Y:S02]  /*fe80*/  SHF.R.S32.HI R3, RZ, 0x1f, R2 ;  /* 0x0000001fff037819 */ /* 0x000fe40000011402 */
[----:B------:R-:W-:Y:S02]  /*fe90*/  PLOP3.LUT P0, PT, P0, P2, PT, 0x2a, 0x0 ;  /* 0x000000000000781c */ /* 0x000fe40000704572 */
[----:B------:R-:W-:Y:S02]  /*fea0*/  LEA.HI R3, R3, R2, RZ, 0x8 ;  /* 0x0000000203037211 */ /* 0x000fe400078f40ff */
[----:B------:R-:W-:-:S02]  /*feb0*/  MOV R2, UR4 ;  /* 0x0000000400027c02 */ /* 0x000fc40008000f00 */
[----:B------:R-:W-:Y:S02]  /*fec0*/  SHF.R.S32.HI R3, RZ, 0x8, R3 ;  /* 0x00000008ff037819 */ /* 0x000fe40000011403 */
[----:B------:R-:W-:Y:S02]  /*fed0*/  LOP3.LUT R2, R2, 0x2, RZ, 0xfc, !PT ;  /* 0x0000000202027812 */ /* 0x000fe400078efcff */
[----:B------:R-:W-:Y:S02]  /*fee0*/  SHF.L.U32 R4, R3, 0x1, RZ ;  /* 0x0000000103047819 */ /* 0x000fe400000006ff */
[----:B------:R-:W-:-:S07]  /*fef0*/  MOV R3, 0x1 ;  /* 0x0000000100037802 */ /* 0x000fce0000000f00 */
.L_x_96:
[----:B------:R-:W-:Y:S04]  /*ff00*/  BSSY B1, `(.L_x_86) ;  /* 0x0000033000017945 */ /* 0x000fe80003800000 */
[----:B------:R-:W-:Y:S05]  /*ff10*/  @!P3 BRA `(.L_x_87) ;  /* 0x0000000000c4b947 */ /* 0x000fea0003800000 */
[----:B------:R-:W1:Y:S01]  /*ff20*/  S2R R6, SR_CgaCtaId ;  /* 0x0000000000067919 */ /* 0x000e620000008800 */
[----:B------:R-:W-:-:S04]  /*ff30*/  MOV R5, 0x400 ;  /* 0x0000040000057802 */ /* 0x000fc80000000f00 */
[----:B-1----:R-:W-:Y:S02]  /*ff40*/  LEA R7, R6, R5, 0x18 ;  /* 0x0000000506077211 */ /* 0x002fe400078ec0ff */
[----:B------:R-:W-:Y:S02]  /*ff50*/  SHF.L.U32 R5, R3, 0x1f, RZ ;  /* 0x0000001f03057819 */ /* 0x000fe400000006ff */
[----:B------:R-:W-:-:S04]  /*ff60*/  LEA R6, R0, R7, 0x3 ;  /* 0x0000000700067211 */ /* 0x000fc800078e18ff */
[----:B------:R-:W1:Y:S02]  /*ff70*/  SYNCS.PHASECHK.TRANS64.TRYWAIT P4, [R6+URZ+0x84028], R5 ;  /* 0x08402805060075a7 */ /* 0x000e64000808017f */
[----:B-1----:R-:W-:Y:S05]  /*ff80*/  @!P4 BRA `(.L_x_88) ;  /* 0x000000080090c947 */ /* 0x002fea0003800000 */
.L_x_107:
[----:B-1----:R-:W-:-:S04]  /*ff90*/  @P2 MOV R5, 0x18000 ;  /* 0x0001800000052802 */ /* 0x002fc80000000f00 */
[----:B------:R1:W-:Y:S02]  /*ffa0*/  @P2 SYNCS.ARRIVE.TRANS64 RZ, [R6+URZ+0x84000], R5 ;  /* 0x0840000506ff29a7 */ /* 0x0003e4000800003f */
[----:B-1----:R-:W-:-:S04]  /*ffb0*/  PRMT R5, R2, 0x9910, RZ ;  /* 0x0000991002057816 */ /* 0x002fc800000000ff */
[----:B------:R-:W-:-:S13]  /*ffc0*/  ISETP.NE.AND P4, PT, R5, 0x2, PT ;  /* 0x000000020500780c */ /* 0x000fda0003f85270 */
[----:B------:R-:W-:Y:S05]  /*ffd0*/  @P4 BRA `(.L_x_89) ;  /* 0x0000000000044947 */ /* 0x000fea0003800000 */
[----:B------:R-:W-:Y:S01]  /*ffe0*/  BPT.TRAP 0x1 ;  /* 0x000000040000795c */ /* 0x000fe20000300000 */
.L_x_89:
[----:B------:R-:W-:Y:S05]  /*fff0*/  @P0 BRA `(.L_x_90) ;  /* 0x0000000000040947 */ /* 0x000fea0003800000 */
[----:B------:R-:W-:Y:S01]  /*10000*/  BPT.TRAP 0x1 ;  /* 0x000000040000795c */ /* 0x000fe20000300000 */
.L_x_90:
[----:B------:R-:W-:Y:S01]  /*10010*/  IMAD R7, R0, 0x18000, R7 ;  /* 0x0001800000077824 */ /* 0x000fe200078e0207 */
[----:B------:R-:W-:Y:S01]  /*10020*/  R2UR UR33, R6 ;  /* 0x00000000062172ca */ /* 0x000fe200000e0000 */
[----:B------:R-:W-:Y:S01]  /*10030*/  ULDC.64 UR6, c[0x0][0x198] ;  /* 0x0000660000067ab9 */ /* 0x000fe20000000a00 */
[----:B------:R-:W-:Y:S01]  /*10040*/  R2UR UR35, R8 ;  /* 0x00000000082372ca */ /* 0x000fe200000e0000 */
[----:B------:R-:W-:Y:S01]  /*10050*/  UIADD3 UR6, UP0, UR6, 0x1f0, URZ ;  /* 0x000001f006067890 */ /* 0x000fe2000ff1e03f */
[----:B------:R-:W-:Y:S01]  /*10060*/  R2UR UR16, R7 ;  /* 0x00000000071072ca */ /* 0x000fe200000e0000 */
[----:B------:R-:W-:Y:S01]  /*10070*/  UMOV UR8, 0x0 ;  /* 0x0000000000087882 */ /* 0x000fe20000000000 */
[----:B------:R-:W-:Y:S01]  /*10080*/  UMOV UR9, 0x10000000 ;  /* 0x1000000000097882 */ /* 0x000fe20000000000 */
[----:B------:R-:W-:Y:S01]  /*10090*/  UIADD3.X UR7, URZ, UR7, URZ, UP0, !UPT ;  /* 0x000000073f077290 */ /* 0x000fe200087fe43f */
[----:B------:R-:W-:Y:S01]  /*100a0*/  IADD3 R5, R0, 0x1, RZ ;  /* 0x0000000100057810 */ /* 0x000fe20007ffe0ff */
[----:B------:R-:W-:Y:S01]  /*100b0*/  UMOV UR34, URZ ;  /* 0x0000003f00227c82 */ /* 0x000fe20008000000 */
[----:B------:R-:W-:Y:S01]  /*100c0*/  UMOV UR26, 0x40 ;  /* 0x00000040001a7882 */ /* 0x000fe20000000000 */
[----:B------:R-:W-:Y:S01]  /*100d0*/  UMOV UR28, UR36 ;  /* 0x00000024001c7c82 */ /* 0x000fe20008000000 */
[----:B------:R-:W-:Y:S01]  /*100e0*/  UMOV UR29, UR37 ;  /* 0x00000025001d7c82 */ /* 0x000fe20008000000 */
[----:B------:R-:W-:Y:S01]  /*100f0*/  UIADD3 UR33, UR33, 0x84000, URZ ;  /* 0x0008400021217890 */ /* 0x000fe2000fffe03f */
[----:B------:R-:W-:Y:S01]  /*10100*/  ISETP.NE.AND P4, PT, R5, 0x5, PT ;  /* 0x000000050500780c */ /* 0x000fe20003f85270 */
[----:B------:R-:W-:-:S02]  /*10110*/  USHF.L.U32 UR35, UR35, 0x8, URZ ;  /* 0x0000000823237899 */ /* 0x000fc4000800063f */
[----:B------:R-:W-:Y:S01]  /*10120*/  UIADD3 UR32, UR16, 0xc000, URZ ;  /* 0x0000c00010207890 */ /* 0x000fe2000fffe03f */
[----:B------:R-:W-:Y:S01]  /*10130*/  SEL R0, RZ, 0x1, P4 ;  /* 0x00000001ff007807 */ /* 0x000fe20002000000 */
[----:B------:R-:W-:Y:S02]  /*10140*/  UIADD3 UR24, UR16, 0x14000, URZ ;  /* 0x0001400010187890 */ /* 0x000fe4000fffe03f */
[----:B------:R-:W-:Y:S01]  /*10150*/  UIADD3 UR16, UR16, 0x1c000, URZ ;  /* 0x0001c00010107890 */ /* 0x000fe2000fffe03f */
[----:B------:R-:W-:Y:S01]  /*10160*/  LOP3.LUT R3, R3, R0, RZ, 0x3c, !PT ;  /* 0x0000000003037212 */ /* 0x000fe200078e3cff */
[----:B------:R-:W-:Y:S01]  /*10170*/  UMOV UR25, UR33 ;  /* 0x0000002100197c82 */ /* 0x000fe20008000000 */
[----:B------:R-:W-:Y:S01]  /*10180*/  UMOV UR27, UR35 ;  /* 0x00000023001b7c82 */ /* 0x000fe20008000000 */
[----:B------:R-:W-:Y:S01]  /*10190*/  UMOV UR18, 0x80 ;  /* 0x0000008000127882 */ /* 0x000fe20000000000 */
[----:B------:R-:W-:Y:S01]  /*101a0*/  UMOV UR20, UR36 ;  /* 0x0000002400147c82 */ /* 0x000fe20008000000 */
[----:B------:R-:W-:Y:S01]  /*101b0*/  UMOV UR21, UR37 ;  /* 0x0000002500157c82 */ /* 0x000fe20008000000 */
[----:B------:R-:W-:Y:S01]  /*101c0*/  UMOV UR17, UR33 ;  /* 0x0000002100117c82 */ /* 0x000fe20008000000 */
[----:B------:R-:W-:Y:S01]  /*101d0*/  UMOV UR19, UR35 ;  /* 0x0000002300137c82 */ /* 0x000fe20008000000 */
[----:B------:R1:W-:Y:S01]  /*101e0*/  UTMALDG.4D [UR32], [UR6], desc[UR8] ;  /* 0x00000820060075b4 */ /* 0x0003e20008019000 */
[----:B------:R-:W-:Y:S01]  /*101f0*/  SEL R0, R5, RZ, P4 ;  /* 0x000000ff05007207 */ /* 0x000fe20002000000 */
[----:B------:R1:W-:Y:S01]  /*10200*/  UTMALDG.4D [UR24], [UR6], desc[UR8] ;  /* 0x00000818060075b4 */ /* 0x0003e20008019000 */
[----:B------:R1:W-:Y:S02]  /*10210*/  UTMALDG.4D [UR16], [UR6], desc[UR8] ;  /* 0x00000810060075b4 */ /* 0x0003e40008019000 */
[----:B-1----:R-:W-:-:S03]  /*10220*/  NOP ;  /* 0x0000000000007918 */ /* 0x002fc60000000000 */
.L_x_87:
[----:B------:R-:W-:Y:S05]  /*10230*/  BSYNC B1 ;  /* 0x0000000000017941 */ /* 0x000fea0003800000 */
.L_x_86:
[----:B------:R-:W-:Y:S01]  /*10240*/  ISETP.LT.OR P4, PT, R4, 0x4, !P3 ;  /* 0x000000040400780c */ /* 0x000fe20005f81670 */
[----:B------:R-:W-:-:S12]  /*10250*/  BSSY B1, `(.L_x_91) ;  /* 0x0000034000017945 */ /* 0x000fd80003800000 */
[----:B------:R-:W-:Y:S05]  /*10260*/  @P4 BRA `(.L_x_92) ;  /* 0x0000000000c84947 */ /* 0x000fea0003800000 */
[----:B------:R-:W1:Y:S01]  /*10270*/  S2R R6, SR_CgaCtaId ;  /* 0x0000000000067919 */ /* 0x000e620000008800 */
[----:B------:R-:W-:Y:S02]  /*10280*/  MOV R5, 0x400 ;  /* 0x0000040000057802 */ /* 0x000fe40000000f00 */
[----:B------:R-:W-:Y:S02]  /*10290*/  SHF.L.U32 R7, R3, 0x1f, RZ ;  /* 0x0000001f03077819 */ /* 0x000fe400000006ff */
[----:B-1----:R-:W-:-:S04]  /*102a0*/  LEA R5, R6, R5, 0x18 ;  /* 0x0000000506057211 */ /* 0x002fc800078ec0ff */
[----:B------:R-:W-:-:S04]  /*102b0*/  LEA R6, R0, R5, 0x3 ;  /* 0x0000000500067211 */ /* 0x000fc800078e18ff */
[----:B------:R-:W1:Y:S02]  /*102c0*/  SYNCS.PHASECHK.TRANS64.TRYWAIT P4, [R6+URZ+0x84028], R7 ;  /* 0x08402807060075a7 */ /* 0x000e64000808017f */
[----:B-1----:R-:W-:Y:S05]  /*102d0*/  @!P4 BRA `(.L_x_93) ;  /* 0x0000000400d0c947 */ /* 0x002fea0003800000 */
.L_x_108:
[----:B-1----:R-:W-:-:S04]  /*102e0*/  @P1 MOV R7, 0x18000 ;  /* 0x0001800000071802 */ /* 0x002fc80000000f00 */
[----:B------:R1:W-:Y:S02]  /*102f0*/  @P1 SYNCS.ARRIVE.TRANS64 RZ, [R6+URZ+0x84000], R7 ;  /* 0x0840000706ff19a7 */ /* 0x0003e4000800003f */
[----:B-1----:R-:W-:-:S04]  /*10300*/  PRMT R7, R2, 0x9910, RZ ;  /* 0x0000991002077816 */ /* 0x002fc800000000ff */
[----:B------:R-:W-:-:S13]  /*10310*/  ISETP.NE.AND P4, PT, R7, 0x2, PT ;  /* 0x000000020700780c */ /* 0x000fda0003f85270 */
[----:B------:R-:W-:Y:S05]  /*10320*/  @P4 BRA `(.L_x_94) ;  /* 0x0000000000044947 */ /* 0x000fea0003800000 */
[----:B------:R-:W-:Y:S01]  /*10330*/  BPT.TRAP 0x1 ;  /* 0x000000040000795c */ /* 0x000fe20000300000 */
.L_x_94:
[----:B------:R-:W-:Y:S05]  /*10340*/  @P0 BRA `(.L_x_95) ;  /* 0x0000000000040947 */ /* 0x000fea0003800000 */
[----:B------:R-:W-:Y:S01]  /*10350*/  BPT.TRAP 0x1 ;  /* 0x000000040000795c */ /* 0x000fe20000300000 */
.L_x_95:
        /* <DEDUP_REMOVED lines=16> */
[----:B------:R-:W-:Y:S01]  /*10460*/  USHF.L.U32 UR35, UR35, 0x8, URZ ;  /* 0x0000000823237899 */ /* 0x000fe2000800063f */
[----:B------:R-:W-:Y:S01]  /*10470*/  IADD3 R8, R8, 0x1, RZ ;  /* 0x0000000108087810 */ /* 0x000fe20007ffe0ff */
[----:B------:R-:W-:Y:S01]  /*10480*/  UIADD3 UR32, UR16, 0xc000, URZ ;  /* 0x0000c00010207890 */ /* 0x000fe2000fffe03f */
[----:B------:R-:W-:Y:S01]  /*10490*/  SEL R6, RZ, 0x1, P4 ;  /* 0x00000001ff067807 */ /* 0x000fe20002000000 */
[----:B------:R-:W-:Y:S01]  /*104a0*/  UIADD3 UR24, UR16, 0x14000, URZ ;  /* 0x0001400010187890 */ /* 0x000fe2000fffe03f */
[----:B------:R-:W-:Y:S01]  /*104b0*/  SEL R0, R0, RZ, P4 ;  /* 0x000000ff00007207 */ /* 0x000fe20002000000 */
        /* <DEDUP_REMOVED lines=13> */
.L_x_92:
[----:B------:R-:W-:Y:S05]  /*10590*/  BSYNC B1 ;  /* 0x0000000000017941 */ /* 0x000fea0003800000 */
.L_x_91:
[C---:B------:R-:W-:Y:S02]  /*105a0*/  ISETP.GT.AND P4, PT, R4.reuse, 0x4, PT ;  /* 0x000000040400780c */ /* 0x040fe40003f84270 */
[----:B------:R-:W-:-:S11]  /*105b0*/  IADD3 R4, R4, -0x2, RZ ;  /* 0xfffffffe04047810 */ /* 0x000fd60007ffe0ff */
[----:B------:R-:W-:Y:S05]  /*105c0*/  @P4 BRA `(.L_x_96) ;  /* 0xfffffff8004c4947 */ /* 0x000fea000383ffff */
[----:B------:R-:W-:Y:S05]  /*105d0*/  BSYNC B0 ;  /* 0x0000000000007941 */ /* 0x000fea0003800000 */
.L_x_85:
[----:B------:R-:W-:Y:S05]  /*105e0*/  EXIT ;  /* 0x000000000000794d */ /* 0x000fea0003800000 */
.L_x_15:
[----:B--2---:R-:W-:-:S04]  /*105f0*/  MOV R3, UR8 ;  /* 0x0000000800037c02 */ /* 0x004fc80008000f00 */
[----:B------:R2:W3:Y:S03]  /*10600*/  SYNCS.PHASECHK.TRANS64.TRYWAIT P1, [R3+URZ+0x84050], R0 ;  /* 0x08405000030075a7 */ /* 0x0004e6000802017f */
[----:B---3--:R-:W-:Y:S05]  /*10610*/  @!P1 NANOSLEEP.SYNCS 0x989680 ;  /* 0x009896800000995d */ /* 0x008fea0003900000 */
[----:B------:R-:W3:Y:S02]  /*10620*/  @!P1 SYNCS.PHASECHK.TRANS64 P1, [R3+URZ+0x84050], R0 ;  /* 0x08405000030095a7 */ /* 0x000ee4000802007f */
[----:B---3--:R-:W-:Y:S05]  /*10630*/  @!P1 BRA `(.L_x_15) ;  /* 0xfffffffc00ec9947 */ /* 0x008fea000383ffff */
[----:B------:R-:W-:Y:S05]  /*10640*/  BRA `(.L_x_97) ;  /* 0xffffff0400cc7947 */ /* 0x000fea000383ffff */
.L_x_17:
[----:B--2---:R-:W-:-:S04]  /*10650*/  MOV R3, UR36 ;  /* 0x0000002400037c02 */ /* 0x004fc80008000f00 */
[----:B------:R2:W3:Y:S03]  /*10660*/  SYNCS.PHASECHK.TRANS64.TRYWAIT P1, [R3+URZ+0x84000], R0 ;  /* 0x08400000030075a7 */ /* 0x0004e6000802017f */
[----:B---3--:R-:W-:Y:S05]  /*10670*/  @!P1 NANOSLEEP.SYNCS 0x989680 ;  /* 0x009896800000995d */ /* 0x008fea0003900000 */
[----:B------:R-:W3:Y:S02]  /*10680*/  @!P1 SYNCS.PHASECHK.TRANS64 P1, [R3+URZ+0x84000], R0 ;  /* 0x08400000030095a7 */ /* 0x000ee4000802007f */
[----:B---3--:R-:W-:Y:S05]  /*10690*/  @!P1 BRA `(.L_x_17) ;  /* 0xfffffffc00ec9947 */ /* 0x008fea000383ffff */
[----:B------:R-:W-:Y:S05]  /*106a0*/  BRA `(.L_x_98) ;  /* 0xffffff0400d07947 */ /* 0x000fea000383ffff */
.L_x_18:
[----:B--2---:R-:W-:-:S04]  /*106b0*/  MOV R3, UR10 ;  /* 0x0000000a00037c02 */ /* 0x004fc80008000f00 */
[----:B------:R2:W3:Y:S03]  /*106c0*/  SYNCS.PHASECHK.TRANS64.TRYWAIT P1, [R3+URZ], R2 ;  /* 0x00000002030075a7 */ /* 0x0004e6000802017f */
[----:B---3--:R-:W-:Y:S05]  /*106d0*/  @!P1 NANOSLEEP.SYNCS 0x989680 ;  /* 0x009896800000995d */ /* 0x008fea0003900000 */
[----:B------:R-:W3:Y:S02]  /*106e0*/  @!P1 SYNCS.PHASECHK.TRANS64 P1, [R3+URZ], R2 ;  /* 0x00000002030095a7 */ /* 0x000ee4000802007f */
[----:B---3--:R-:W-:Y:S05]  /*106f0*/  @!P1 BRA `(.L_x_18) ;  /* 0xfffffffc00ec9947 */ /* 0x008fea000383ffff */
[----:B------:R-:W-:Y:S05]  /*10700*/  BRA `(.L_x_99) ;  /* 0xffffff0400d47947 */ /* 0x000fea000383ffff */
.L_x_20:
[----:B-1----:R-:W-:-:S04]  /*10710*/  MOV R3, UR36 ;  /* 0x0000002400037c02 */ /* 0x002fc80008000f00 */
[----:B------:R1:W2:Y:S03]  /*10720*/  SYNCS.PHASECHK.TRANS64.TRYWAIT P1, [R3+URZ+0x84008], R0 ;  /* 0x08400800030075a7 */ /* 0x0002a6000802017f */
[----:B--2---:R-:W-:Y:S05]  /*10730*/  @!P1 NANOSLEEP.SYNCS 0x989680 ;  /* 0x009896800000995d */ /* 0x004fea0003900000 */
[----:B------:R-:W2:Y:S02]  /*10740*/  @!P1 SYNCS.PHASECHK.TRANS64 P1, [R3+URZ+0x84008], R0 ;  /* 0x08400800030095a7 */ /* 0x000ea4000802007f */
[----:B--2---:R-:W-:Y:S05]  /*10750*/  @!P1 BRA `(.L_x_20) ;  /* 0xfffffffc00ec9947 */ /* 0x004fea000383ffff */
[----:B------:R-:W-:Y:S05]  /*10760*/  BRA `(.L_x_100) ;  /* 0xffffff5000b47947 */ /* 0x000fea000383ffff */
.L_x_25:
[----:B-1----:R-:W-:-:S04]  /*10770*/  MOV R5, UR10 ;  /* 0x0000000a00057c02 */ /* 0x002fc80008000f00 */
[----:B------:R1:W2:Y:S03]  /*10780*/  SYNCS.PHASECHK.TRANS64.TRYWAIT P2, [R5+URZ+0x84000], R0 ;  /* 0x08400000050075a7 */ /* 0x0002a6000804017f */
[----:B--2---:R-:W-:Y:S05]  /*10790*/  @!P2 NANOSLEEP.SYNCS 0x989680 ;  /* 0x009896800000a95d */ /* 0x004fea0003900000 */
[----:B------:R-:W2:Y:S02]  /*107a0*/  @!P2 SYNCS.PHASECHK.TRANS64 P2, [R5+URZ+0x84000], R0 ;  /* 0x084000000500a5a7 */ /* 0x000ea4000804007f */
[----:B--2---:R-:W-:Y:S05]  /*107b0*/  @!P2 BRA `(.L_x_25) ;  /* 0xfffffffc00eca947 */ /* 0x004fea000383ffff */
[----:B------:R-:W-:Y:S05]  /*107c0*/  BRA `(.L_x_101) ;  /* 0xffffff5c00247947 */ /* 0x000fea000383ffff */
.L_x_29:
[----:B-1----:R-:W-:-:S04]  /*107d0*/  MOV R3, UR11 ;  /* 0x0000000b00037c02 */ /* 0x002fc80008000f00 */
[----:B------:R1:W2:Y:S03]  /*107e0*/  SYNCS.PHASECHK.TRANS64.TRYWAIT P2, [R3+URZ+0x84000], R2 ;  /* 0x08400002030075a7 */ /* 0x0002a6000804017f */
[----:B--2---:R-:W-:Y:S05]  /*107f0*/  @!P2 NANOSLEEP.SYNCS 0x989680 ;  /* 0x009896800000a95d */ /* 0x004fea0003900000 */
[----:B------:R-:W2:Y:S02]  /*10800*/  @!P2 SYNCS.PHASECHK.TRANS64 P2, [R3+URZ+0x84000], R2 ;  /* 0x084000020300a5a7 */ /* 0x000ea4000804007f */
[----:B--2---:R-:W-:Y:S05]  /*10810*/  @!P2 BRA `(.L_x_29) ;  /* 0xfffffffc00eca947 */ /* 0x004fea000383ffff */
[----:B------:R-:W-:Y:S05]  /*10820*/  BRA `(.L_x_28) ;  /* 0xffffffb000407947 */ /* 0x000fea000383ffff */
.L_x_45:
[----:B-1----:R-:W-:-:S04]  /*10830*/  MOV R3, UR4 ;  /* 0x0000000400037c02 */ /* 0x002fc80008000f00 */
[----:B------:R1:W2:Y:S03]  /*10840*/  SYNCS.PHASECHK.TRANS64.TRYWAIT P0, [R3+URZ+0x84098], R0 ;  /* 0x08409800030075a7 */ /* 0x0002a6000800017f */
[----:B--2---:R-:W-:Y:S05]  /*10850*/  @!P0 NANOSLEEP.SYNCS 0x989680 ;  /* 0x009896800000895d */ /* 0x004fea0003900000 */
[----:B------:R-:W2:Y:S02]  /*10860*/  @!P0 SYNCS.PHASECHK.TRANS64 P0, [R3+URZ+0x84098], R0 ;  /* 0x08409800030085a7 */ /* 0x000ea4000800007f */
[----:B--2---:R-:W-:Y:S05]  /*10870*/  @!P0 BRA `(.L_x_45) ;  /* 0xfffffffc00ec8947 */ /* 0x004fea000383ffff */
[----:B------:R-:W-:Y:S05]  /*10880*/  BRA `(.L_x_102) ;  /* 0xffffffc800407947 */ /* 0x000fea000383ffff */
.L_x_67:
[----:B--2---:R2:W4:Y:S02]  /*10890*/  SYNCS.PHASECHK.TRANS64.TRYWAIT P0, [R3+URZ+0x84060], R2 ;  /* 0x08406002030075a7 */ /* 0x004524000800017f */
[----:B----4-:R-:W-:Y:S05]  /*108a0*/  @!P0 NANOSLEEP.SYNCS 0x989680 ;  /* 0x009896800000895d */ /* 0x010fea0003900000 */
[----:B------:R-:W4:Y:S02]  /*108b0*/  @!P0 SYNCS.PHASECHK.TRANS64 P0, [R3+URZ+0x84060], R2 ;  /* 0x08406002030085a7 */ /* 0x000f24000800007f */
[----:B----4-:R-:W-:Y:S05]  /*108c0*/  @!P0 BRA `(.L_x_67) ;  /* 0xfffffffc00f08947 */ /* 0x010fea000383ffff */
[----:B------:R-:W-:Y:S05]  /*108d0*/  BRA `(.L_x_103) ;  /* 0xffffffe800447947 */ /* 0x000fea000383ffff */
.L_x_72:
[----:B-1----:R1:W2:Y:S02]  /*108e0*/  SYNCS.PHASECHK.TRANS64.TRYWAIT P0, [R5+URZ+0x84028], R0 ;  /* 0x08402800050075a7 */ /* 0x0022a4000800017f */
[----:B--2---:R-:W-:Y:S05]  /*108f0*/  @!P0 NANOSLEEP.SYNCS 0x989680 ;  /* 0x009896800000895d */ /* 0x004fea0003900000 */
[----:B------:R-:W2:Y:S02]  /*10900*/  @!P0 SYNCS.PHASECHK.TRANS64 P0, [R5+URZ+0x84028], R0 ;  /* 0x08402800050085a7 */ /* 0x000ea4000800007f */
[----:B--2---:R-:W-:Y:S05]  /*10910*/  @!P0 BRA `(.L_x_72) ;  /* 0xfffffffc00f08947 */ /* 0x004fea000383ffff */
[----:B------:R-:W-:Y:S05]  /*10920*/  BRA `(.L_x_104) ;  /* 0xffffffe800f87947 */ /* 0x000fea000383ffff */
.L_x_77:
[----:B-1----:R1:W2:Y:S02]  /*10930*/  SYNCS.PHASECHK.TRANS64.TRYWAIT P0, [R4+URZ+0x84060], R5 ;  /* 0x08406005040075a7 */ /* 0x0022a4000800017f */
[----:B--2---:R-:W-:Y:S05]  /*10940*/  @!P0 NANOSLEEP.SYNCS 0x989680 ;  /* 0x009896800000895d */ /* 0x004fea0003900000 */
[----:B------:R-:W2:Y:S02]  /*10950*/  @!P0 SYNCS.PHASECHK.TRANS64 P0, [R4+URZ+0x84060], R5 ;  /* 0x08406005040085a7 */ /* 0x000ea4000800007f */
[----:B--2---:R-:W-:Y:S05]  /*10960*/  @!P0 BRA `(.L_x_77) ;  /* 0xfffffffc00f08947 */ /* 0x004fea000383ffff */
[----:B------:R-:W-:Y:S05]  /*10970*/  BRA `(.L_x_105) ;  /* 0xffffffec00ac7947 */ /* 0x000fea000383ffff */
.L_x_82:
[----:B-1----:R1:W2:Y:S02]  /*10980*/  SYNCS.PHASECHK.TRANS64.TRYWAIT P0, [R3+URZ+0x84028], R4 ;  /* 0x08402804030075a7 */ /* 0x0022a4000800017f */
[----:B--2---:R-:W-:Y:S05]  /*10990*/  @!P0 NANOSLEEP.SYNCS 0x989680 ;  /* 0x009896800000895d */ /* 0x004fea0003900000 */
[----:B------:R-:W2:Y:S02]  /*109a0*/  @!P0 SYNCS.PHASECHK.TRANS64 P0, [R3+URZ+0x84028], R4 ;  /* 0x08402804030085a7 */ /* 0x000ea4000800007f */
[----:B--2---:R-:W-:Y:S05]  /*109b0*/  @!P0 BRA `(.L_x_82) ;  /* 0xfffffffc00f08947 */ /* 0x004fea000383ffff */
[----:B------:R-:W-:Y:S05]  /*109c0*/  BRA `(.L_x_106) ;  /* 0xfffffff0006c7947 */ /* 0x000fea000383ffff */
.L_x_88:
[----:B-1----:R1:W2:Y:S02]  /*109d0*/  SYNCS.PHASECHK.TRANS64.TRYWAIT P4, [R6+URZ+0x84028], R5 ;  /* 0x08402805060075a7 */ /* 0x0022a4000808017f */
[----:B--2---:R-:W-:Y:S05]  /*109e0*/  @!P4 NANOSLEEP.SYNCS 0x989680 ;  /* 0x009896800000c95d */ /* 0x004fea0003900000 */
[----:B------:R-:W2:Y:S02]  /*109f0*/  @!P4 SYNCS.PHASECHK.TRANS64 P4, [R6+URZ+0x84028], R5 ;  /* 0x084028050600c5a7 */ /* 0x000ea4000808007f */
[----:B--2---:R-:W-:Y:S05]  /*10a00*/  @!P4 BRA `(.L_x_88) ;  /* 0xfffffffc00f0c947 */ /* 0x004fea000383ffff */
[----:B------:R-:W-:Y:S05]  /*10a10*/  BRA `(.L_x_107) ;  /* 0xfffffff4005c7947 */ /* 0x000fea000383ffff */
.L_x_93:
[----:B-1----:R1:W2:Y:S02]  /*10a20*/  SYNCS.PHASECHK.TRANS64.TRYWAIT P4, [R6+URZ+0x84028], R7 ;  /* 0x08402807060075a7 */ /* 0x0022a4000808017f */
[----:B--2---:R-:W-:Y:S05]  /*10a30*/  @!P4 NANOSLEEP.SYNCS 0x989680 ;  /* 0x009896800000c95d */ /* 0x004fea0003900000 */
[----:B------:R-:W2:Y:S02]  /*10a40*/  @!P4 SYNCS.PHASECHK.TRANS64 P4, [R6+URZ+0x84028], R7 ;  /* 0x084028070600c5a7 */ /* 0x000ea4000808007f */
[----:B--2---:R-:W-:Y:S05]  /*10a50*/  @!P4 BRA `(.L_x_93) ;  /* 0xfffffffc00f0c947 */ /* 0x004fea000383ffff */
[----:B------:R-:W-:Y:S05]  /*10a60*/  BRA `(.L_x_108) ;  /* 0xfffffff8001c7947 */ /* 0x000fea000383ffff */
        .weak           $__internal_0_$__cuda_sm20_rcp_rn_f32_slowpath
        .type           $__internal_0_$__cuda_sm20_rcp_rn_f32_slowpath,@function
        .size           $__internal_0_$__cuda_sm20_rcp_rn_f32_slowpath,(.L_x_114 - $__internal_0_$__cuda_sm20_rcp_rn_f32_slowpath)
$__internal_0_$__cuda_sm20_rcp_rn_f32_slowpath:
[----:B------:R-:W-:Y:S01]  /*10a70*/  SHF.L.U32 R0, R2, 0x1, RZ ;  /* 0x0000000102007819 */ /* 0x000fe200000006ff */
[----:B------:R-:W-:Y:S03]  /*10a80*/  BSSY B2, `(.L_x_109) ;  /* 0x0000030000027945 */ /* 0x000fe60003800000 */
[----:B------:R-:W-:-:S04]  /*10a90*/  SHF.R.U32.HI R20, RZ, 0x18, R0 ;  /* 0x00000018ff147819 */ /* 0x000fc80000011600 */
[----:B------:R-:W-:-:S13]  /*10aa0*/  ISETP.NE.U32.AND P0, PT, R20, RZ, PT ;  /* 0x000000ff1400720c */ /* 0x000fda0003f05070 */
[----:B------:R-:W-:Y:S05]  /*10ab0*/  @P0 BRA `(.L_x_110) ;  /* 0x0000000000280947 */ /* 0x000fea0003800000 */
[----:B------:R-:W-:-:S04]  /*10ac0*/  SHF.L.U32 R0, R2, 0x1, RZ ;  /* 0x0000000102007819 */ /* 0x000fc800000006ff */
[----:B------:R-:W-:-:S13]  /*10ad0*/  ISETP.NE.AND P0, PT, R0, RZ, PT ;  /* 0x000000ff0000720c */ /* 0x000fda0003f05270 */
[----:B------:R-:W-:Y:S01]  /*10ae0*/  @P0 FFMA R8, R2, 1.84467440737095516160e+19, RZ ;  /* 0x5f80000002080823 */ /* 0x000fe200000000ff */
[----:B------:R-:W-:Y:S08]  /*10af0*/  @!P0 MUFU.RCP R3, R2 ;  /* 0x0000000200038308 */ /* 0x000ff00000001000 */
[----:B------:R-:W1:Y:S02]  /*10b00*/  @P0 MUFU.RCP R11, R8 ;  /* 0x00000008000b0308 */ /* 0x000e640000001000 */
[----:B-1----:R-:W-:-:S04]  /*10b10*/  @P0 FFMA R0, R8, R11, -1 ;  /* 0xbf80000008000423 */ /* 0x002fc8000000000b */
[----:B------:R-:W-:-:S04]  /*10b20*/  @P0 FADD.FTZ R0, -R0, -RZ ;  /* 0x800000ff00000221 */ /* 0x000fc80000010100 */
[----:B------:R-:W-:-:S04]  /*10b30*/  @P0 FFMA R0, R11, R0, R11 ;  /* 0x000000000b000223 */ /* 0x000fc8000000000b */
[----:B------:R-:W-:Y:S01]  /*10b40*/  @P0 FFMA R3, R0, 1.84467440737095516160e+19, RZ ;  /* 0x5f80000000030823 */ /* 0x000fe200000000ff */
[----:B------:R-:W-:Y:S06]  /*10b50*/  BRA `(.L_x_111) ;  /* 0x0000000000887947 */ /* 0x000fec0003800000 */
.L_x_110:
[----:B------:R-:W-:-:S04]  /*10b60*/  IADD3 R21, R20, -0xfd, RZ ;  /* 0xffffff0314157810 */ /* 0x000fc80007ffe0ff */
[----:B------:R-:W-:-:S13]  /*10b70*/  ISETP.GT.U32.AND P0, PT, R21, 0x1, PT ;  /* 0x000000011500780c */ /* 0x000fda0003f04070 */
[----:B------:R-:W-:Y:S05]  /*10b80*/  @P0 BRA `(.L_x_112) ;  /* 0x0000000000780947 */ /* 0x000fea0003800000 */
[----:B------:R-:W-:Y:S02]  /*10b90*/  LOP3.LUT R0, R2, 0x7fffff, RZ, 0xc0, !PT ;  /* 0x007fffff02007812 */ /* 0x000fe400078ec0ff */
[----:B------:R-:W-:Y:S02]  /*10ba0*/  MOV R12, 0x3 ;  /* 0x00000003000c7802 */ /* 0x000fe40000000f00 */
[----:B------:R-:W-:Y:S02]  /*10bb0*/  LOP3.LUT R0, R0, 0x3f800000, RZ, 0xfc, !PT ;  /* 0x3f80000000007812 */ /* 0x000fe400078efcff */
[----:B------:R-:W-:Y:S02]  /*10bc0*/  SHF.L.U32 R12, R12, R21, RZ ;  /* 0x000000150c0c7219 */ /* 0x000fe400000006ff */
[----:B------:R-:W1:Y:S02]  /*10bd0*/  MUFU.RCP R3, R0 ;  /* 0x0000000000037308 */ /* 0x000e640000001000 */
[----:B-1----:R-:W-:-:S04]  /*10be0*/  FFMA R8, R0, R3, -1 ;  /* 0xbf80000000087423 */ /* 0x002fc80000000003 */
[----:B------:R-:W-:-:S04]  /*10bf0*/  FADD.FTZ R8, -R8, -RZ ;  /* 0x800000ff08087221 */ /* 0x000fc80000010100 */
[CCC-:B------:R-:W-:Y:S01]  /*10c00*/  FFMA.RM R10, R3.reuse, R8.reuse, R3.reuse ;  /* 0x00000008030a7223 */ /* 0x1c0fe20000004003 */
[----:B------:R-:W-:-:S04]  /*10c10*/  FFMA.RP R11, R3, R8, R3 ;  /* 0x00000008030b7223 */ /* 0x000fc80000008003 */
[C---:B------:R-:W-:Y:S02]  /*10c20*/  LOP3.LUT R3, R10.reuse, 0x7fffff, RZ, 0xc0, !PT ;  /* 0x007fffff0a037812 */ /* 0x040fe400078ec0ff */
[----:B------:R-:W-:Y:S02]  /*10c30*/  FSETP.NEU.FTZ.AND P0, PT, R10, R11, PT ;  /* 0x0000000b0a00720b */ /* 0x000fe40003f1d000 */
[----:B------:R-:W-:Y:S02]  /*10c40*/  LOP3.LUT R3, R3, 0x800000, RZ, 0xfc, !PT ;  /* 0x0080000003037812 */ /* 0x000fe400078efcff */
[----:B------:R-:W-:Y:S02]  /*10c50*/  SEL R8, RZ, 0xffffffff, !P0 ;  /* 0xffffffffff087807 */ /* 0x000fe40004000000 */
[----:B------:R-:W-:Y:S02]  /*10c60*/  LOP3.LUT R12, R12, R3, RZ, 0xc0, !PT ;  /* 0x000000030c0c7212 */ /* 0x000fe400078ec0ff */
[----:B------:R-:W-:-:S02]  /*10c70*/  IADD3 R8, -R8, RZ, RZ ;  /* 0x000000ff08087210 */ /* 0x000fc40007ffe1ff */
[-C--:B------:R-:W-:Y:S02]  /*10c80*/  SHF.R.U32.HI R12, RZ, R21.reuse, R12 ;  /* 0x00000015ff0c7219 */ /* 0x080fe4000001160c */
[----:B------:R-:W-:Y:S02]  /*10c90*/  LOP3.LUT P1, RZ, R8, R21, R3, 0xf8, !PT ;  /* 0x0000001508ff7212 */ /* 0x000fe4000782f803 */
[C---:B------:R-:W-:Y:S02]  /*10ca0*/  LOP3.LUT P0, RZ, R12.reuse, 0x1, RZ, 0xc0, !PT ;  /* 0x000000010cff7812 */ /* 0x040fe4000780c0ff */
[----:B------:R-:W-:-:S04]  /*10cb0*/  LOP3.LUT P2, RZ, R12, 0x2, RZ, 0xc0, !PT ;  /* 0x000000020cff7812 */ /* 0x000fc8000784c0ff */
[----:B------:R-:W-:Y:S02]  /*10cc0*/  PLOP3.LUT P0, PT, P0, P1, P2, 0xe0, 0x0 ;  /* 0x000000000000781c */ /* 0x000fe40000703c20 */
[----:B------:R-:W-:Y:S02]  /*10cd0*/  LOP3.LUT P1, RZ, R2, 0x7fffff, RZ, 0xc0, !PT ;  /* 0x007fffff02ff7812 */ /* 0x000fe4000782c0ff */
[----:B------:R-:W-:-:S04]  /*10ce0*/  SEL R0, RZ, 0x1, !P0 ;  /* 0x00000001ff007807 */ /* 0x000fc80004000000 */
[----:B------:R-:W-:-:S04]  /*10cf0*/  IADD3 R0, -R0, RZ, RZ ;  /* 0x000000ff00007210 */ /* 0x000fc80007ffe1ff */
[----:B------:R-:W-:Y:S02]  /*10d00*/  ISETP.GE.AND P0, PT, R0, RZ, PT ;  /* 0x000000ff0000720c */ /* 0x000fe40003f06270 */
[----:B------:R-:W-:-:S04]  /*10d10*/  IADD3 R0, R20, -0xfc, RZ ;  /* 0xffffff0414007810 */ /* 0x000fc80007ffe0ff */
[----:B------:R-:W-:-:S07]  /*10d20*/  SHF.R.U32.HI R3, RZ, R0, R3 ;  /* 0x00000000ff037219 */ /* 0x000fce0000011603 */
[----:B------:R-:W-:-:S04]  /*10d30*/  @!P0 IADD3 R3, R3, 0x1, RZ ;  /* 0x0000000103038810 */ /* 0x000fc80007ffe0ff */
[----:B------:R-:W-:-:S04]  /*10d40*/  @!P1 SHF.L.U32 R3, R3, 0x1, RZ ;  /* 0x0000000103039819 */ /* 0x000fc800000006ff */
[----:B------:R-:W-:Y:S01]  /*10d50*/  LOP3.LUT R3, R3, 0x80000000, R2, 0xf8, !PT ;  /* 0x8000000003037812 */ /* 0x000fe200078ef802 */
[----:B------:R-:W-:Y:S06]  /*10d60*/  BRA `(.L_x_111) ;  /* 0x0000000000047947 */ /* 0x000fec0003800000 */
.L_x_112:
[----:B------:R1:W2:Y:S02]  /*10d70*/  MUFU.RCP R3, R2 ;  /* 0x0000000200037308 */ /* 0x0002a40000001000 */
.L_x_111:
[----:B------:R-:W-:Y:S05]  /*10d80*/  BSYNC B2 ;  /* 0x0000000000027941 */ /* 0x000fea0003800000 */
.L_x_109:
[----:B--2---:R-:W-:Y:S02]  /*10d90*/  MOV R0, R3 ;  /* 0x0000000300007202 */ /* 0x004fe40000000f00 */
[----:B-1----:R-:W-:Y:S02]  /*10da0*/  MOV R2, R13 ;  /* 0x0000000d00027202 */ /* 0x002fe40000000f00 */
[----:B------:R-:W-:-:S04]  /*10db0*/  MOV R3, 0x0 ;  /* 0x0000000000037802 */ /* 0x000fc80000000f00 */
[----:B------:R-:W-:Y:S05]  /*10dc0*/  RET.REL.NODEC R2 `(_ZN7cutlass13device_kernelINS_4fmha6kernel28FmhaKernelTmaWarpSpecializedINS1_10collective30FmhaMainloopTmaWarpSpecializedINS_6half_tEffN4cute5tupleIJNS7_1CILi128EEENS9_ILi256EEENS9_ILi192EEEEEENS8_IJiNS9_ILi1EEENS8_IJiiEEEEEESG_SG_NS4_13DefaultFusionEJEEENS4_15FmhaFwdEpilogueIS6_fNS8_IJNS9_ILi64EEESC_SB_EEEEENS2_23IndividualTileSchedulerEJEEEEEvNT_6ParamsE) ;  /* 0xfffffef0028c7950 */ /* 0x000fea0003c3ffff */
.L_x_113:
[----:B------:R-:W-:-:S00]  /*10dd0*/  BRA `(.L_x_113) ;  /* 0xfffffffc00fc7947 */ /* 0x000fc0000383ffff */
[----:B------:R-:W-:-:S00]  /*10de0*/  NOP ;  /* 0x0000000000007918 */ /* 0x000fc00000000000 */
        /* <DEDUP_REMOVED lines=9> */
.L_x_114:


//--------------------- .nv.global.init           --------------------------
	.section	.nv.global.init,"aw",@progbits
.nv.global.init:
	.type		$str$24,@object
	.size		$str$24,($str$25 - $str$24)
$str$24:
        /*0000*/ 	.byte	0x28, 0x61, 0x64, 0x64, 0x72, 0x65, 0x73, 0x73, 0x20, 0x26, 0x20, 0x6d, 0x61, 0x73, 0x6b, 0x29
        /*0010*/ 	.byte	0x20, 0x3d, 0x3d, 0x20, 0x30, 0x00
	.type		$str$25,@object
	.size		$str$25,(__unnamed_1 - $str$25)
$str$25:
        /*0016*/ 	.byte	0x2f, 0x74, 0x6d, 0x70, 0x2f, 0x63, 0x75, 0x74, 0x6c, 0x61, 0x73, 0x73, 0x5f, 0x73, 0x77, 0x65
        /*0026*/ 	.byte	0x65, 0x70, 0x5f, 0x73, 0x72, 0x63, 0x2f, 0x69, 0x6e, 0x63, 0x6c, 0x75, 0x64, 0x65, 0x2f, 0x63
        /*0036*/ 	.byte	0x75, 0x74, 0x65, 0x2f, 0x70, 0x6f, 0x69, 0x6e, 0x74, 0x65, 0x72, 0x5f, 0x66, 0x6c, 0x61, 0x67
        /*0046*/ 	.byte	0x67, 0x65, 0x64, 0x2e, 0x68, 0x70, 0x70, 0x00
	.type		__unnamed_1,@object
	.size		__unnamed_1,(__unnamed_2 - __unnamed_1)
__unnamed_1:
        /* <DEDUP_REMOVED lines=28> */
        /*020e*/ 	.byte	0x3e, 0x3e, 0x3e, 0x3e, 0x3e, 0x5d, 0x00
	.type		__unnamed_2,@object
	.size		__unnamed_2,(.L_1 - __unnamed_2)
__unnamed_2:
        /* <DEDUP_REMOVED lines=29> */
.L_1:


//--------------------- .nv.shared._ZN7cutlass13device_kernelINS_4fmha6kernel28FmhaKernelTmaWarpSpecializedINS1_10collective30FmhaMainloopTmaWarpSpecializedINS_6half_tEffN4cute5tupleIJNS7_1CILi128EEENS9_ILi256EEENS9_ILi192EEEEEENS8_IJiNS9_ILi1EEENS8_IJiiEEEEEESG_SG_NS4_13DefaultFusionEJEEENS4_15FmhaFwdEpilogueIS6_fNS8_IJNS9_ILi64EEESC_SB_EEEEENS2_23IndividualTileSchedulerEJEEEEEvNT_6ParamsE --------------------------
	.section	.nv.shared._ZN7cutlass13device_kernelINS_4fmha6kernel28FmhaKernelTmaWarpSpecializedINS1_10collective30FmhaMainloopTmaWarpSpecializedINS_6half_tEffN4cute5tupleIJNS7_1CILi128EEENS9_ILi256EEENS9_ILi192EEEEEENS8_IJiNS9_ILi1EEENS8_IJiiEEEEEESG_SG_NS4_13DefaultFusionEJEEENS4_15FmhaFwdEpilogueIS6_fNS8_IJNS9_ILi64EEESC_SB_EEEEENS2_23IndividualTileSchedulerEJEEEEEvNT_6ParamsE,"aw",@nobits
	.sectionflags	@""
	.align	16
	.zero		1024


//--------------------- .nv.shared.reserved.0     --------------------------
	.section	.nv.shared.reserved.0,"aw",@nobits
	.weak		__nv_reservedSMEM_offset_0_alias
	.size		__nv_reservedSMEM_offset_0_alias, 0, 0
	.other		__nv_reservedSMEM_offset_0_alias,@"STO_CUDA_RESERVED_SHARED STV_DEFAULT"
__nv_reservedSMEM_offset_0_alias:
	.zero		0


//--------------------- .nv.global                --------------------------
	.section	.nv.global,"aw",@nobits
.nv.global:
	.type		_ZN39_INTERNAL_bb05312d_4_k_cu_226dfc17_27154cute1_E,@object
	.size		_ZN39_INTERNAL_bb05312d_4_k_cu_226dfc17_27154cute1_E,(_ZN39_INTERNAL_bb05312d_4_k_cu_226dfc17_27154cuda3std3__45__cpo6cbeginE - _ZN39_INTERNAL_bb05312d_4_k_cu_226dfc17_27154cute1_E)
_ZN39_INTERNAL_bb05312d_4_k_cu_226dfc17_27154cute1_E:
	.zero		1
	.type		_ZN39_INTERNAL_bb05312d_4_k_cu_226dfc17_27154cuda3std3__45__cpo6cbeginE,@object
	.size		_ZN39_INTERNAL_bb05312d_4_k_cu_226dfc17_27154cuda3std3__45__cpo6cbeginE,(_ZN39_INTERNAL_bb05312d_4_k_cu_226dfc17_27154cuda3std3__48in_placeE - _ZN39_INTERNAL_bb05312d_4_k_cu_226dfc17_27154cuda3std3__45__cpo6cbeginE)
_ZN39_INTERNAL_bb05312d_4_k_cu_226dfc17_27154cuda3std3__45__cpo6cbeginE:
	.zero		1
	.type		_ZN39_INTERNAL_bb05312d_4_k_cu_226dfc17_27154cuda3std3__48in_placeE,@object
	.size		_ZN39_INTERNAL_bb05312d_4_k_cu_226dfc17_27154cuda3std3__48in_placeE,(_ZN39_INTERNAL_bb05312d_4_k_cu_226dfc17_27154cuda3std6ranges3__45__cpo9iter_moveE - _ZN39_INTERNAL_bb05312d_4_k_cu_226dfc17_27154cuda3std3__48in_placeE)
_ZN39_INTERNAL_bb05312d_4_k_cu_226dfc17_27154cuda3std3__48in_placeE:
	.zero		1
	.type		_ZN39_INTERNAL_bb05312d_4_k_cu_226dfc17_27154cuda3std6ranges3__45__cpo9iter_moveE,@object
	.size		_ZN39_INTERNAL_bb05312d_4_k_cu_226dfc17_27154cuda3std6ranges3__45__cpo9iter_moveE,(_ZN39_INTERNAL_bb05312d_4_k_cu_226dfc17_27154cuda3std3__45__cpo5beginE - _ZN39_INTERNAL_bb05312d_4_k_cu_226dfc17_27154cuda3std6ranges3__45__cpo9iter_moveE)
_ZN39_INTERNAL_bb05312d_4_k_cu_226dfc17_27154cuda3std6ranges3__45__cpo9iter_moveE:
	.zero		1
	.type		_ZN39_INTERNAL_bb05312d_4_k_cu_226dfc17_27154cuda3std3__45__cpo5beginE,@object
	.size		_ZN39_INTERNAL_bb05312d_4_k_cu_226dfc17_27154cuda3std3__45__cpo5beginE,(_ZN39_INTERNAL_bb05312d_4_k_cu_226dfc17_27154cuda3std3__441_GLOBAL__N__bb05312d_4_k_cu_226dfc17_27156ignoreE - _ZN39_INTERNAL_bb05312d_4_k_cu_226dfc17_27154cuda3std3__45__cpo5beginE)
_ZN39_INTERNAL_bb05312d_4_k_cu_226dfc17_27154cuda3std3__45__cpo5beginE:
	.zero		1
	.type		_ZN39_INTERNAL_bb05312d_4_k_cu_226dfc17_27154cuda3std3__441_GLOBAL__N__bb05312d_4_k_cu_226dfc17_27156ignoreE,@object
	.size		_ZN39_INTERNAL_bb05312d_4_k_cu_226dfc17_27154cuda3std3__441_GLOBAL__N__bb05312d_4_k_cu_226dfc17_27156ignoreE,(_ZN39_INTERNAL_bb05312d_4_k_cu_226dfc17_27154cute7productE - _ZN39_INTERNAL_bb05312d_4_k_cu_226dfc17_27154cuda3std3__441_GLOBAL__N__bb05312d_4_k_cu_226dfc17_27156ignoreE)
_ZN39_INTERNAL_bb05312d_4_k_cu_226dfc17_27154cuda3std3__441_GLOBAL__N__bb05312d_4_k_cu_226dfc17_27156ignoreE:
	.zero		1
	.type		_ZN39_INTERNAL_bb05312d_4_k_cu_226dfc17_27154cute7productE,@object
	.size		_ZN39_INTERNAL_bb05312d_4_k_cu_226dfc17_27154cute7productE,(_ZN39_INTERNAL_bb05312d_4_k_cu_226dfc17_27154cuda3std3__45__cpo3endE - _ZN39_INTERNAL_bb05312d_4_k_cu_226dfc17_27154cute7productE)
_ZN39_INTERNAL_bb05312d_4_k_cu_226dfc17_27154cute7productE:
	.zero		1
	.type		_ZN39_INTERNAL_bb05312d_4_k_cu_226dfc17_27154cuda3std3__45__cpo3endE,@object
	.size		_ZN39_INTERNAL_bb05312d_4_k_cu_226dfc17_27154cuda3std3__45__cpo3endE,(_ZN39_INTERNAL_bb05312d_4_k_cu_226dfc17_27154cuda3std3__419piecewise_constructE - _ZN39_INTERNAL_bb05312d_4_k_cu_226dfc17_27154cuda3std3__45__cpo3endE)
_ZN39_INTERNAL_bb05312d_4_k_cu_226dfc17_27154cuda3std3__45__cpo3endE:
	.zero		1
	.type		_ZN39_INTERNAL_bb05312d_4_k_cu_226dfc17_27154cuda3std3__419piecewise_constructE,@object
	.size		_ZN39_INTERNAL_bb05312d_4_k_cu_226dfc17_27154cuda3std3__419piecewise_constructE,(_ZN39_INTERNAL_bb05312d_4_k_cu_226dfc17_27154cuda3std3__45__cpo4cendE - _ZN39_INTERNAL_bb05312d_4_k_cu_226dfc17_27154cuda3std3__419piecewise_constructE)
_ZN39_INTERNAL_bb05312d_4_k_cu_226dfc17_27154cuda3std3__419piecewise_constructE:
	.zero		1
	.type		_ZN39_INTERNAL_bb05312d_4_k_cu_226dfc17_27154cuda3std3__45__cpo4cendE,@object
	.size		_ZN39_INTERNAL_bb05312d_4_k_cu_226dfc17_27154cuda3std3__45__cpo4cendE,(_ZN39_INTERNAL_bb05312d_4_k_cu_226dfc17_27154cuda3std6ranges3__45__cpo4swapE - _ZN39_INTERNAL_bb05312d_4_k_cu_226dfc17_27154cuda3std3__45__cpo4cendE)
_ZN39_INTERNAL_bb05312d_4_k_cu_226dfc17_27154cuda3std3__45__cpo4cendE:
	.zero		1
	.type		_ZN39_INTERNAL_bb05312d_4_k_cu_226dfc17_27154cuda3std6ranges3__45__cpo4swapE,@object
	.size		_ZN39_INTERNAL_bb05312d_4_k_cu_226dfc17_27154cuda3std6ranges3__45__cpo4swapE,(.L_9 - _ZN39_INTERNAL_bb05312d_4_k_cu_226dfc17_27154cuda3std6ranges3__45__cpo4swapE)
_ZN39_INTERNAL_bb05312d_4_k_cu_226dfc17_27154cuda3std6ranges3__45__cpo4swapE:
	.zero		1
.L_9:


//--------------------- .nv.constant0._ZN7cutlass13device_kernelINS_4fmha6kernel28FmhaKernelTmaWarpSpecializedINS1_10collective30FmhaMainloopTmaWarpSpecializedINS_6half_tEffN4cute5tupleIJNS7_1CILi128EEENS9_ILi256EEENS9_ILi192EEEEEENS8_IJiNS9_ILi1EEENS8_IJiiEEEEEESG_SG_NS4_13DefaultFusionEJEEENS4_15FmhaFwdEpilogueIS6_fNS8_IJNS9_ILi64EEESC_SB_EEEEENS2_23IndividualTileSchedulerEJEEEEEvNT_6ParamsE --------------------------
	.section	.nv.constant0._ZN7cutlass13device_kernelINS_4fmha6kernel28FmhaKernelTmaWarpSpecializedINS1_10collective30FmhaMainloopTmaWarpSpecializedINS_6half_tEffN4cute5tupleIJNS7_1CILi128EEENS9_ILi256EEENS9_ILi192EEEEEENS8_IJiNS9_ILi1EEENS8_IJiiEEEEEESG_SG_NS4_13DefaultFusionEJEEENS4_15FmhaFwdEpilogueIS6_fNS8_IJNS9_ILi64EEESC_SB_EEEEENS2_23IndividualTileSchedulerEJEEEEEvNT_6ParamsE,"a",@progbits
	.sectionflags	@""
	.align	4
.nv.constant0._ZN7cutlass13device_kernelINS_4fmha6kernel28FmhaKernelTmaWarpSpecializedINS1_10collective30FmhaMainloopTmaWarpSpecializedINS_6half_tEffN4cute5tupleIJNS7_1CILi128EEENS9_ILi256EEENS9_ILi192EEEEEENS8_IJiNS9_ILi1EEENS8_IJiiEEEEEESG_SG_NS4_13DefaultFusionEJEEENS4_15FmhaFwdEpilogueIS6_fNS8_IJNS9_ILi64EEESC_SB_EEEEENS2_23IndividualTileSchedulerEJEEEEEvNT_6ParamsE:
	.zero		2688


//--------------------- SYMBOLS --------------------------

	.type		.nv.reservedSmem.offset0,@object
	.size		.nv.reservedSmem.offset0,0x4
	.type		__assertfail,@function
